def gluon_wgmma(
    a_ptr,
    b_ptr,
    c_ptr,
    M,
    N,
    K,
    stride_am,
    stride_bk,
    stride_cm,
    BLOCK_M: gl.constexpr,
    BLOCK_N: gl.constexpr,
    BLOCK_K: gl.constexpr,
    DTYPE: gl.constexpr,
    A_LAYOUT: gl.constexpr,
    B_LAYOUT: gl.constexpr,
    C_LAYOUT: gl.constexpr,
    B_SHAPE: gl.constexpr,
    TRANS_B: gl.constexpr,
    NUM_BUFFERS: gl.constexpr,
    NUM_WARPS: gl.constexpr,
):
    a_desc = tma.make_tensor_descriptor(
        a_ptr, [M, K], [stride_am, 1], [BLOCK_M, BLOCK_K], A_LAYOUT
    )
    b_desc = tma.make_tensor_descriptor(
        b_ptr,
        [N, K] if TRANS_B else [K, N],
        [stride_bk, 1],
        B_SHAPE,
        B_LAYOUT,
    )
    c_desc = tma.make_tensor_descriptor(
        c_ptr, [M, N], [stride_cm, 1], [BLOCK_M, BLOCK_N], C_LAYOUT
    )

    a_bufs = gl.allocate_shared_memory(
        DTYPE, [NUM_BUFFERS, BLOCK_M, BLOCK_K], A_LAYOUT
    )
    b_bufs = gl.allocate_shared_memory(DTYPE, [NUM_BUFFERS] + B_SHAPE, B_LAYOUT)

    pid_m = gl.program_id(0)
    pid_n = gl.program_id(1)
    off_m = pid_m * BLOCK_M
    off_n = pid_n * BLOCK_N

    mma_layout: gl.constexpr = pick_wgmma_layout(DTYPE, BLOCK_M, BLOCK_N, NUM_WARPS)
    acc = warpgroup_mma_init(
        gl.zeros((BLOCK_M, BLOCK_N), dtype=gl.float32, layout=mma_layout)
    )

    bars = gl.allocate_shared_memory(
        gl.int64, [NUM_BUFFERS, 1], mbarrier.MBarrierLayout()
    )
    for i in gl.static_range(NUM_BUFFERS):
        mbarrier.init(bars.index(i), count=1)
    idx = 0
    phase = 0

    for k in range(0, K, BLOCK_K):
        a = a_bufs.index(idx)
        b = b_bufs.index(idx)
        bar = bars.index(idx)
        mbarrier.expect(bar, a_desc.block_type.nbytes + b_desc.block_type.nbytes)
        tma.async_copy_global_to_shared(a_desc, [off_m, k], bar, a)
        tma.async_copy_global_to_shared(
            b_desc, [off_n, k] if TRANS_B else [k, off_n], bar, b
        )
        mbarrier.wait(bar, phase=phase)

        if TRANS_B:
            b = b.permute((1, 0))
        acc = warpgroup_mma_wait(num_outstanding=0, deps=(acc,))
        acc = warpgroup_mma(a, b, acc, is_async=True)

        idx += 1
        if idx == NUM_BUFFERS:
            idx = 0
            phase ^= 1

    acc = warpgroup_mma_wait(num_outstanding=0, deps=(acc,))
    for i in gl.static_range(NUM_BUFFERS):
        mbarrier.invalidate(bars.index(i))

    c_smem = gl.allocate_shared_memory(DTYPE, [BLOCK_M, BLOCK_N], C_LAYOUT)
    c_smem.store(acc.to(DTYPE))
    fence_async_shared()
    tma.async_copy_shared_to_global(c_desc, [off_m, off_n], c_smem)
    tma.store_wait(pendings=0)

# config = {"BLOCK_K": 128, "BLOCK_M": 64, "BLOCK_N": 256, "arch": "sm_90", "dtype": "fp8e4m3", "num_buffers": 3, "num_warps": 4, "trans_b": 1}
# arch = sm_90


// ===== COMPILED SASS (sm_90a) =====

	.target	sm_90a

	.elftype	@"ET_EXEC"


//--------------------- .note.nv.tkinfo           --------------------------
	.section	.note.nv.tkinfo,"",@"SHT_NOTE"
	.sectionflags	@"SHF_NOTE_NV_TKINFO"
	.tkinfo
        /*0018*/ 	.word	0x00000002
        /*0030*/ 	.string	""
        /*0030*/ 	.string	"ptxas"
        /*0030*/ 	.string	"Cuda compilation tools, release 13.0, V13.0.88"
        /*0030*/ 	.string	"Build cuda_13.0.r13.0/compiler.36424714_0"
        /*0030*/ 	.string	"-v  -suppress-debug-info  -lineinfo  -arch sm_90a "



//--------------------- .note.nv.cuinfo           --------------------------
	.section	.note.nv.cuinfo,"",@"SHT_NOTE"
	.sectionflags	@"SHF_NOTE_NV_CUINFO"
        /*0018*/ 	.short	0x0002
        /*001a*/ 	.short	0x005a
        /*001c*/ 	.short	0x0082
	.zero		2


//--------------------- .nv.info                  --------------------------
	.section	.nv.info,"",@"SHT_CUDA_INFO"
	.align	4


	//----- nvinfo : EIATTR_REGCOUNT
	.align		4
        /*0000*/ 	.byte	0x04, 0x2f
        /*0002*/ 	.short	(.L_1 - .L_0)
	.align		4
.L_0:
        /*0004*/ 	.word	index@(gluon_wgmma)
        /*0008*/ 	.word	0x0000009a


	//----- nvinfo : EIATTR_FRAME_SIZE
	.align		4
.L_1:
        /*000c*/ 	.byte	0x04, 0x11
        /*000e*/ 	.short	(.L_3 - .L_2)
	.align		4
.L_2:
        /*0010*/ 	.word	index@(gluon_wgmma)
        /*0014*/ 	.word	0x00000000


	//----- nvinfo : EIATTR_MIN_STACK_SIZE
	.align		4
.L_3:
        /*0018*/ 	.byte	0x04, 0x12
        /*001a*/ 	.short	(.L_5 - .L_4)
	.align		4
.L_4:
        /*001c*/ 	.word	index@(gluon_wgmma)
        /*0020*/ 	.word	0x00000000
.L_5:


//--------------------- .nv.compat                --------------------------
	.section	.nv.compat,"",@"SHT_CUDA_COMPAT_INFO"
	.align	4
        /*0000*/ 	.byte	0x02, 0x09, 0x01, 0x00, 0x02, 0x02, 0x04, 0x00, 0x02, 0x05, 0x05, 0x00, 0x03, 0x07, 0x01, 0x01
        /*0010*/ 	.byte	0x02, 0x03, 0x03, 0x00, 0x02, 0x06, 0x01, 0x00, 0x04, 0x0b, 0x08, 0x00, 0x00, 0x00, 0x00, 0x00
        /*0020*/ 	.byte	0x00, 0x00, 0x00, 0x00


//--------------------- .nv.info.gluon_wgmma      --------------------------
	.section	.nv.info.gluon_wgmma,"",@"SHT_CUDA_INFO"
	.sectionflags	@""
	.align	4


	//----- nvinfo : EIATTR_CUDA_API_VERSION
	.align		4
        /*0000*/ 	.byte	0x04, 0x37
        /*0002*/ 	.short	(.L_7 - .L_6)
.L_6:
        /*0004*/ 	.word	0x00000082


	//----- nvinfo : EIATTR_KPARAM_INFO
	.align		4
.L_7:
        /*0008*/ 	.byte	0x04, 0x17
        /*000a*/ 	.short	(.L_9 - .L_8)
.L_8:
        /*000c*/ 	.word	0x00000000
        /*0010*/ 	.short	0x000a
        /*0012*/ 	.short	0x0048
        /*0014*/ 	.byte	0x00, 0xf4, 0x21, 0x00


	//----- nvinfo : EIATTR_KPARAM_INFO
	.align		4
.L_9:
        /*0018*/ 	.byte	0x04, 0x17
        /*001a*/ 	.short	(.L_11 - .L_10)
.L_10:
        /*001c*/ 	.word	0x00000000
        /*0020*/ 	.short	0x0009
        /*0022*/ 	.short	0x0040
        /*0024*/ 	.byte	0x00, 0xf4, 0x21, 0x00


	//----- nvinfo : EIATTR_KPARAM_INFO
	.align		4
.L_11:
        /*0028*/ 	.byte	0x04, 0x17
        /*002a*/ 	.short	(.L_13 - .L_12)
.L_12:
        /*002c*/ 	.word	0x00000000
        /*0030*/ 	.short	0x0008
        /*0032*/ 	.short	0x0038
        /*0034*/ 	.byte	0x00, 0xf0, 0x21, 0x00


	//----- nvinfo : EIATTR_KPARAM_INFO
	.align		4
.L_13:
        /*0038*/ 	.byte	0x04, 0x17
        /*003a*/ 	.short	(.L_15 - .L_14)
.L_14:
        /*003c*/ 	.word	0x00000000
        /*0040*/ 	.short	0x0007
        /*0042*/ 	.short	0x0030
        /*0044*/ 	.byte	0x00, 0xf0, 0x21, 0x00


	//----- nvinfo : EIATTR_KPARAM_INFO
	.align		4
.L_15:
        /*0048*/ 	.byte	0x04, 0x17
        /*004a*/ 	.short	(.L_17 - .L_16)
.L_16:
        /*004c*/ 	.word	0x00000000
        /*0050*/ 	.short	0x0006
        /*0052*/ 	.short	0x0028
        /*0054*/ 	.byte	0x00, 0xf0, 0x21, 0x00


	//----- nvinfo : EIATTR_KPARAM_INFO
	.align		4
.L_17:
        /*0058*/ 	.byte	0x04, 0x17
        /*005a*/ 	.short	(.L_19 - .L_18)
.L_18:
        /*005c*/ 	.word	0x00000000
        /*0060*/ 	.short	0x0005
        /*0062*/ 	.short	0x0020
        /*0064*/ 	.byte	0x00, 0xf0, 0x11, 0x00


	//----- nvinfo : EIATTR_KPARAM_INFO
	.align		4
.L_19:
        /*0068*/ 	.byte	0x04, 0x17
        /*006a*/ 	.short	(.L_21 - .L_20)
.L_20:
        /*006c*/ 	.word	0x00000000
        /*0070*/ 	.short	0x0004
        /*0072*/ 	.short	0x001c
        /*0074*/ 	.byte	0x00, 0xf0, 0x11, 0x00


	//----- nvinfo : EIATTR_KPARAM_INFO
	.align		4
.L_21:
        /*0078*/ 	.byte	0x04, 0x17
        /*007a*/ 	.short	(.L_23 - .L_22)
.L_22:
        /*007c*/ 	.word	0x00000000
        /*0080*/ 	.short	0x0003
        /*0082*/ 	.short	0x0018
        /*0084*/ 	.byte	0x00, 0xf0, 0x11, 0x00


	//----- nvinfo : EIATTR_KPARAM_INFO
	.align		4
.L_23:
        /*0088*/ 	.byte	0x04, 0x17
        /*008a*/ 	.short	(.L_25 - .L_24)
.L_24:
        /*008c*/ 	.word	0x00000000
        /*0090*/ 	.short	0x0002
        /*0092*/ 	.short	0x0010
        /*0094*/ 	.byte	0x00, 0xf4, 0x21, 0x00


	//----- nvinfo : EIATTR_KPARAM_INFO
	.align		4
.L_25:
        /*0098*/ 	.byte	0x04, 0x17
        /*009a*/ 	.short	(.L_27 - .L_26)
.L_26:
        /*009c*/ 	.word	0x00000000
        /*00a0*/ 	.short	0x0001
        /*00a2*/ 	.short	0x0008
        /*00a4*/ 	.byte	0x00, 0xf4, 0x21, 0x00


	//----- nvinfo : EIATTR_KPARAM_INFO
	.align		4
.L_27:
        /*00a8*/ 	.byte	0x04, 0x17
        /*00aa*/ 	.short	(.L_29 - .L_28)
.L_28:
        /*00ac*/ 	.word	0x00000000
        /*00b0*/ 	.short	0x0000
        /*00b2*/ 	.short	0x0000
        /*00b4*/ 	.byte	0x00, 0xf4, 0x21, 0x00


	//----- nvinfo : EIATTR_SPARSE_MMA_MASK
	.align		4
.L_29:
        /*00b8*/ 	.byte	0x03, 0x50
        /*00ba*/ 	.short	0x0000


	//----- nvinfo : EIATTR_MAXREG_COUNT
	.align		4
        /*00bc*/ 	.byte	0x03, 0x1b
        /*00be*/ 	.short	0x00ff


	//----- nvinfo : EIATTR_NUM_BARRIERS
	.align		4
        /*00c0*/ 	.byte	0x02, 0x4c
        /*00c2*/ 	.byte	0x01
	.zero		1


	//----- nvinfo : EIATTR_MERCURY_ISA_VERSION
	.align		4
        /*00c4*/ 	.byte	0x03, 0x5f
        /*00c6*/ 	.short	0x0101


	//----- nvinfo : EIATTR_INT_WARP_WIDE_INSTR_OFFSETS
	.align		4
        /*00c8*/ 	.byte	0x04, 0x31
        /*00ca*/ 	.short	(.L_31 - .L_30)


	//   ....[0]....
.L_30:
        /*00cc*/ 	.word	0x00001580


	//   ....[1]....
        /*00d0*/ 	.word	0x000015a0


	//   ....[2]....
        /*00d4*/ 	.word	0x000015b0


	//   ....[3]....
        /*00d8*/ 	.word	0x00001690


	//   ....[4]....
        /*00dc*/ 	.word	0x00001c70


	//   ....[5]....
        /*00e0*/ 	.word	0x00001c80


	//   ....[6]....
        /*00e4*/ 	.word	0x00001d00


	//   ....[7]....
        /*00e8*/ 	.word	0x00001d10


	//   ....[8]....
        /*00ec*/ 	.word	0x00002210


	//   ....[9]....
        /*00f0*/ 	.word	0x00002230


	//----- nvinfo : EIATTR_COOP_GROUP_MASK_REGIDS
	.align		4
.L_31:
        /*00f4*/ 	.byte	0x04, 0x29
        /*00f6*/ 	.short	(.L_33 - .L_32)


	//   ....[0]....
.L_32:
        /*00f8*/ 	.word	0xffffffff


	//   ....[1]....
        /*00fc*/ 	.word	0xffffffff


	//   ....[2]....
        /*0100*/ 	.word	0xffffffff


	//----- nvinfo : EIATTR_COOP_GROUP_INSTR_OFFSETS
	.align		4
.L_33:
        /*0104*/ 	.byte	0x04, 0x28
        /*0106*/ 	.short	(.L_35 - .L_34)


	//   ....[0]....
.L_34:
        /*0108*/ 	.word	0x00000140


	//   ....[1]....
        /*010c*/ 	.word	0x000006e0


	//   ....[2]....
        /*0110*/ 	.word	0x00000cb0


	//----- nvinfo : EIATTR_MBARRIER_INSTR_OFFSETS
	.align		4
.L_35:
        /*0114*/ 	.byte	0x04, 0x39
        /*0116*/ 	.short	(.L_37 - .L_36)


	//   ....[0]....
.L_36:
        /*0118*/ 	.word	0x000016f0
        /*011c*/ 	.word	0x000000ff
        /*0120*/ 	.word	0x0001e000
        /*0124*/ 	.short	0x0100
        /*0126*/ 	.byte	0x14
	.zero		1


	//   ....[1]....
        /*0128*/ 	.word	0x00001710
        /*012c*/ 	.word	0x000000ff
        /*0130*/ 	.word	0x0001e008
        /*0134*/ 	.short	0x0100
        /*0136*/ 	.byte	0x14
	.zero		1


	//   ....[2]....
        /*0138*/ 	.word	0x00001740
        /*013c*/ 	.word	0x000000ff
        /*0140*/ 	.word	0x0001e010
        /*0144*/ 	.short	0x0100
        /*0146*/ 	.byte	0x14
	.zero		1


	//   ....[3]....
        /*0148*/ 	.word	0x00001dd0
        /*014c*/ 	.word	0x000000ff
        /*0150*/ 	.word	0x0001e000
        /*0154*/ 	.short	0x010a
        /*0156*/ 	.byte	0x1e
	.zero		1


	//   ....[4]....
        /*0158*/ 	.word	0x000020e0
        /*015c*/ 	.word	0x000000ff
        /*0160*/ 	.word	0x0001e000
        /*0164*/ 	.short	0x0108
        /*0166*/ 	.byte	0x14
	.zero		1


	//   ....[5]....
        /*0168*/ 	.word	0x000021c0
        /*016c*/ 	.word	0x000000ff
        /*0170*/ 	.word	0x0001e008
        /*0174*/ 	.short	0x0108
        /*0176*/ 	.byte	0x14
	.zero		1


	//   ....[6]....
        /*0178*/ 	.word	0x000022e0
        /*017c*/ 	.word	0x000000ff
        /*0180*/ 	.word	0x0001e010
        /*0184*/ 	.short	0x0108
        /*0186*/ 	.byte	0x14
	.zero		1


	//   ....[7]....
        /*0188*/ 	.word	0x00002a40
        /*018c*/ 	.word	0x000000ff
        /*0190*/ 	.word	0x0001e000
        /*0194*/ 	.short	0x010a
        /*0196*/ 	.byte	0x1e
	.zero		1


	//----- nvinfo : EIATTR_NUM_MBARRIERS
	.align		4
.L_37:
        /*0198*/ 	.byte	0x03, 0x38
        /*019a*/ 	.short	0x0003


	//----- nvinfo : EIATTR_EXIT_INSTR_OFFSETS
	.align		4
        /*019c*/ 	.byte	0x04, 0x1c
        /*019e*/ 	.short	(.L_39 - .L_38)


	//   ....[0]....
.L_38:
        /*01a0*/ 	.word	0x00002a30


	//----- nvinfo : EIATTR_REQNTID
	.align		4
.L_39:
        /*01a4*/ 	.byte	0x04, 0x10
        /*01a6*/ 	.short	(.L_41 - .L_40)
.L_40:
        /*01a8*/ 	.word	0x00000080
        /*01ac*/ 	.word	0x00000001
        /*01b0*/ 	.word	0x00000001


	//----- nvinfo : EIATTR_CRS_STACK_SIZE
	.align		4
.L_41:
        /*01b4*/ 	.byte	0x04, 0x1e
        /*01b6*/ 	.short	(.L_43 - .L_42)
.L_42:
        /*01b8*/ 	.word	0x00000000


	//----- nvinfo : EIATTR_CBANK_PARAM_SIZE
	.align		4
.L_43:
        /*01bc*/ 	.byte	0x03, 0x19
        /*01be*/ 	.short	0x0050


	//----- nvinfo : EIATTR_PARAM_CBANK
	.align		4
        /*01c0*/ 	.byte	0x04, 0x0a
        /*01c2*/ 	.short	(.L_45 - .L_44)
	.align		4
.L_44:
        /*01c4*/ 	.word	index@(.nv.constant0.gluon_wgmma)
        /*01c8*/ 	.short	0x0210
        /*01ca*/ 	.short	0x0050


	//----- nvinfo : EIATTR_SW_WAR
	.align		4
.L_45:
        /*01cc*/ 	.byte	0x04, 0x36
        /*01ce*/ 	.short	(.L_47 - .L_46)
.L_46:
        /*01d0*/ 	.word	0x00000008
.L_47:


//--------------------- .nv.callgraph             --------------------------
	.section	.nv.callgraph,"",@"SHT_CUDA_CALLGRAPH"
	.align	4
	.sectionentsize	8
	.align		4
        /*0000*/ 	.word	0x00000000
	.align		4
        /*0004*/ 	.word	0xffffffff
	.align		4
        /*0008*/ 	.word	0x00000000
	.align		4
        /*000c*/ 	.word	0xfffffffe
	.align		4
        /*0010*/ 	.word	0x00000000
	.align		4
        /*0014*/ 	.word	0xfffffffd
	.align		4
        /*0018*/ 	.word	0x00000000
	.align		4
        /*001c*/ 	.word	0xfffffffc


//--------------------- .text.gluon_wgmma         --------------------------
	.section	.text.gluon_wgmma,"ax",@progbits
	.align	128
        .global         gluon_wgmma
        .type           gluon_wgmma,@function
        .size           gluon_wgmma,(.L_x_53 - gluon_wgmma)
        .other          gluon_wgmma,@"STO_CUDA_ENTRY STV_DEFAULT"
gluon_wgmma:
.text.gluon_wgmma:
[----:B------:R-:W-:Y:S01]  /*0000*/  LDC R1, c[0x0][0x28] ;  /* 0x00000a00ff017b82 */ /* 0x000fe20000000800 */
[----:B------:R-:W1:Y:S07]  /*0010*/  S2R R0, SR_TID.X ;  /* 0x0000000000007919 */ /* 0x000e6e0000002100 */
[----:B------:R-:W2:Y:S01]  /*0020*/  S2UR UR4, SR_CgaCtaId ;  /* 0x00000000000479c3 */ /* 0x000ea20000008800 */
[----:B------:R-:W-:Y:S01]  /*0030*/  UMOV UR20, 0x400 ;  /* 0x0000040000147882 */ /* 0x000fe20000000000 */
[----:B------:R-:W-:Y:S01]  /*0040*/  ULDC UR6, c[0x0][0xc] ;  /* 0x0000030000067ab9 */ /* 0x000fe20000000800 */
[----:B------:R-:W-:Y:S01]  /*0050*/  ULDC.64 UR26, c[0x0][0x250] ;  /* 0x00009400001a7ab9 */ /* 0x000fe20000000a00 */
[----:B------:R-:W-:Y:S04]  /*0060*/  BSSY B0, `(.L_x_0) ;  /* 0x000001e000007945 */ /* 0x000fe80003800000 */
[----:B------:R-:W3:Y:S08]  /*0070*/  LDC R12, c[0x0][0x230] ;  /* 0x00008c00ff0c7b82 */ /* 0x000ef00000000800 */
[----:B------:R-:W-:Y:S08]  /*0080*/  S2UR UR32, SR_CTAID.Y ;  /* 0x00000000002079c3 */ /* 0x000ff00000002600 */
[----:B------:R-:W4:Y:S01]  /*0090*/  S2UR UR5, SR_CTAID.Z ;  /* 0x00000000000579c3 */ /* 0x000f220000002700 */
[----:B--2---:R-:W-:-:S03]  /*00a0*/  ULEA UR20, UR4, UR20, 0x18 ;  /* 0x0000001404147291 */ /* 0x004fc6000f8ec03f */
[----:B------:R-:W-:Y:S01]  /*00b0*/  ULDC UR4, c[0x0][0x10] ;  /* 0x0000040000047ab9 */ /* 0x000fe20000000800 */
[----:B-1----:R-:W-:-:S03]  /*00c0*/  LOP3.LUT R7, R0, 0x7f, RZ, 0xc0, !PT ;  /* 0x0000007f00077812 */ /* 0x002fc600078ec0ff */
[----:B------:R-:W1:Y:S01]  /*00d0*/  S2UR UR21, SR_CTAID.X ;  /* 0x00000000001579c3 */ /* 0x000e620000002500 */
[----:B---3--:R-:W-:Y:S01]  /*00e0*/  VIADD R5, R12, 0xffffffff ;  /* 0xffffffff0c057836 */ /* 0x008fe20000000000 */
[C---:B------:R-:W-:Y:S02]  /*00f0*/  ISETP.GE.U32.AND P0, PT, R7.reuse, 0x20, PT ;  /* 0x000000200700780c */ /* 0x040fe40003f06070 */
[C---:B------:R-:W-:Y:S02]  /*0100*/  ISETP.NE.U32.AND P2, PT, R7.reuse, RZ, PT ;  /* 0x000000ff0700720c */ /* 0x040fe40003f45070 */
[----:B------:R-:W-:Y:S02]  /*0110*/  LEA R4, R7, UR20, 0x2 ;  /* 0x0000001407047c11 */ /* 0x000fe4000f8e10ff */
[----:B------:R-:W2:Y:S07]  /*0120*/  LDC R6, c[0x0][0x228] ;  /* 0x00008a00ff067b82 */ /* 0x000eae0000000800 */
[----:B------:R3:W-:Y:S01]  /*0130*/  @!P0 STS [R4], RZ ;  /* 0x000000ff04008388 */ /* 0x0007e20000000800 */
[----:B------:R-:W-:-:S03]  /*0140*/  NOP ;  /* 0x0000000000007918 */ /* 0x000fc60000000000 */
[----:B------:R3:W-:Y:S01]  /*0150*/  @!P2 STS [UR20+0x20], R5 ;  /* 0x00002005ff00a988 */ /* 0x0007e20008000814 */
[----:B----4-:R-:W-:-:S04]  /*0160*/  UIMAD UR4, UR5, UR4, UR32 ;  /* 0x00000004050472a4 */ /* 0x010fc8000f8e0220 */
[----:B-1----:R-:W-:-:S04]  /*0170*/  UIMAD UR4, UR4, UR6, UR21 ;  /* 0x00000006040472a4 */ /* 0x002fc8000f8e0215 */
[----:B------:R-:W-:Y:S01]  /*0180*/  UIMAD UR5, UR4, 0x180, URZ ;  /* 0x00000180040578a4 */ /* 0x000fe2000f8e023f */
[----:B--2---:R-:W-:Y:S02]  /*0190*/  VIADD R6, R6, 0xffffffff ;  /* 0xffffffff06067836 */ /* 0x004fe40000000000 */
[----:B------:R-:W-:Y:S01]  /*01a0*/  UMOV UR4, URZ ;  /* 0x0000003f00047c82 */ /* 0x000fe20008000000 */
[----:B------:R-:W-:-:S04]  /*01b0*/  UIADD3 UR22, UP0, UR5, UR26, URZ ;  /* 0x0000001a05167290 */ /* 0x000fc8000ff1e03f */
[----:B------:R-:W-:Y:S01]  /*01c0*/  ULEA.HI.X.SX32 UR23, UR5, UR27, 0x1, UP0 ;  /* 0x0000001b05177291 */ /* 0x000fe200080f0e3f */
[----:B---3--:R-:W-:Y:S11]  /*01d0*/  @P2 BRA `(.L_x_1) ;  /* 0x0000000000182947 */ /* 0x008ff60003800000 */
[----:B------:R-:W1:Y:S01]  /*01e0*/  LDS R2, [UR20+0x8] ;  /* 0x00000814ff027984 */ /* 0x000e620008000800 */
[----:B------:R-:W2:Y:S01]  /*01f0*/  LDC.64 R8, c[0x0][0x210] ;  /* 0x00008400ff087b82 */ /* 0x000ea20000000a00 */
[----:B------:R-:W-:Y:S02]  /*0200*/  IMAD.MOV.U32 R3, RZ, RZ, 0x70 ;  /* 0x00000070ff037424 */ /* 0x000fe400078e00ff */
[----:B--2---:R2:W-:Y:S03]  /*0210*/  STS.64 [UR20], R8 ;  /* 0x00000008ff007988 */ /* 0x0045e60008000a14 */
[----:B-1----:R-:W-:-:S05]  /*0220*/  LOP3.LUT R2, R2, 0x10, R3, 0xd8, !PT ;  /* 0x0000001002027812 */ /* 0x002fca00078ed803 */
[----:B------:R2:W-:Y:S02]  /*0230*/  STS [UR20+0x8], R2 ;  /* 0x00000802ff007988 */ /* 0x0005e40008000814 */
.L_x_1:
[----:B------:R-:W-:Y:S05]  /*0240*/  BSYNC B0 ;  /* 0x0000000000007941 */ /* 0x000fea0003800000 */
.L_x_0:
[----:B------:R-:W-:Y:S04]  /*0250*/  BSSY B0, `(.L_x_2) ;  /* 0x000000a000007945 */ /* 0x000fe80003800000 */
[----:B------:R-:W-:Y:S05]  /*0260*/  @P2 BRA `(.L_x_3) ;  /* 0x0000000000202947 */ /* 0x000fea0003800000 */
[----:B--2---:R-:W1:Y:S01]  /*0270*/  LDS R2, [UR20+0x34] ;  /* 0x00003414ff027984 */ /* 0x004e620008000800 */
[----:B------:R-:W-:Y:S02]  /*0280*/  IMAD.MOV.U32 R3, RZ, RZ, 0x7f000000 ;  /* 0x7f000000ff037424 */ /* 0x000fe400078e00ff */
[----:B------:R-:W-:Y:S01]  /*0290*/  @!P2 IMAD.MOV.U32 R8, RZ, RZ, 0x3f ;  /* 0x0000003fff08a424 */ /* 0x000fe200078e00ff */
[----:B------:R-:W2:Y:S02]  /*02a0*/  @!P2 LDS R9, [UR20+0x38] ;  /* 0x00003814ff09a984 */ /* 0x000ea40008000800 */
[----:B-1----:R-:W-:Y:S02]  /*02b0*/  LOP3.LUT R2, R2, 0xff000000, R3, 0xb8, !PT ;  /* 0xff00000002027812 */ /* 0x002fe400078eb803 */
[----:B--2---:R-:W-:-:S03]  /*02c0*/  @!P2 LOP3.LUT R3, R9, 0xff, R8, 0xb8, !PT ;  /* 0x000000ff0903a812 */ /* 0x004fc600078eb808 */
[----:B------:R1:W-:Y:S04]  /*02d0*/  STS [UR20+0x34], R2 ;  /* 0x00003402ff007988 */ /* 0x0003e80008000814 */
[----:B------:R1:W-:Y:S02]  /*02e0*/  @!P2 STS [UR20+0x38], R3 ;  /* 0x00003803ff00a988 */ /* 0x0003e40008000814 */
.L_x_3:
[----:B------:R-:W-:Y:S05]  /*02f0*/  BSYNC B0 ;  /* 0x0000000000007941 */ /* 0x000fea0003800000 */
.L_x_2:
[----:B------:R-:W-:Y:S04]  /*0300*/  BSSY B0, `(.L_x_4) ;  /* 0x000000a000007945 */ /* 0x000fe80003800000 */
[----:B------:R-:W-:Y:S05]  /*0310*/  @P2 BRA `(.L_x_5) ;  /* 0x0000000000202947 */ /* 0x000fea0003800000 */
[----:B-12---:R-:W1:Y:S01]  /*0320*/  LDS R2, [UR20+0x1c] ;  /* 0x00001c14ff027984 */ /* 0x006e620008000800 */
[----:B------:R-:W2:Y:S03]  /*0330*/  LDC.64 R10, c[0x0][0x238] ;  /* 0x00008e00ff0a7b82 */ /* 0x000ea60000000a00 */
[----:B------:R3:W-:Y:S01]  /*0340*/  STS [UR20+0x24], R6 ;  /* 0x00002406ff007988 */ /* 0x0007e20008000814 */
[--C-:B--2---:R-:W-:Y:S02]  /*0350*/  SHF.R.U32.HI R9, RZ, 0x4, R11.reuse ;  /* 0x00000004ff097819 */ /* 0x104fe4000001160b */
[----:B------:R-:W-:-:S05]  /*0360*/  SHF.R.U64 R3, R10, 0x4, R11 ;  /* 0x000000040a037819 */ /* 0x000fca000000120b */
[----:B------:R3:W-:Y:S01]  /*0370*/  STS [UR20+0xc], R3 ;  /* 0x00000c03ff007988 */ /* 0x0007e20008000814 */
[----:B-1----:R-:W-:-:S05]  /*0380*/  LOP3.LUT R2, R2, 0xf, R9, 0xb8, !PT ;  /* 0x0000000f02027812 */ /* 0x002fca00078eb809 */
[----:B------:R3:W-:Y:S02]  /*0390*/  STS [UR20+0x1c], R2 ;  /* 0x00001c02ff007988 */ /* 0x0007e40008000814 */
.L_x_5:
[----:B------:R-:W-:Y:S05]  /*03a0*/  BSYNC B0 ;  /* 0x0000000000007941 */ /* 0x000fea0003800000 */
.L_x_4:
[----:B------:R-:W-:Y:S04]  /*03b0*/  BSSY B1, `(.L_x_6) ;  /* 0x000001d000017945 */ /* 0x000fe80003800000 */
[----:B------:R-:W-:Y:S04]  /*03c0*/  BSSY B0, `(.L_x_7) ;  /* 0x0000018000007945 */ /* 0x000fe80003800000 */
[----:B------:R-:W-:Y:S05]  /*03d0*/  @P2 BRA `(.L_x_8) ;  /* 0x00000000001c2947 */ /* 0x000fea0003800000 */
[----:B-123--:R-:W1:Y:S02]  /*03e0*/  LDS R2, [UR20+0x34] ;  /* 0x00003414ff027984 */ /* 0x00ee640008000800 */
[----:B-1----:R-:W-:-:S05]  /*03f0*/  LOP3.LUT R2, R2, 0x7, RZ, 0xb8, !PT ;  /* 0x0000000702027812 */ /* 0x002fca00078eb8ff */
[----:B------:R1:W-:Y:S01]  /*0400*/  STS [UR20+0x34], R2 ;  /* 0x00003402ff007988 */ /* 0x0003e20008000814 */
[----:B------:R-:W-:Y:S05]  /*0410*/  @P2 BRA `(.L_x_9) ;  /* 0x00000000001c2947 */ /* 0x000fea0003800000 */
[----:B-1----:R-:W1:Y:S02]  /*0420*/  LDS R2, [UR20+0x34] ;  /* 0x00003414ff027984 */ /* 0x002e640008000800 */
[----:B-1----:R-:W-:-:S05]  /*0430*/  LOP3.LUT R2, R2, 0x38, RZ, 0xb8, !PT ;  /* 0x0000003802027812 */ /* 0x002fca00078eb8ff */
[----:B------:R4:W-:Y:S02]  /*0440*/  STS [UR20+0x34], R2 ;  /* 0x00003402ff007988 */ /* 0x0009e40008000814 */
.L_x_8:
[----:B------:R-:W-:Y:S05]  /*0450*/  @P2 BRA `(.L_x_10) ;  /* 0x00000000001c2947 */ /* 0x000fea0003800000 */
[----:B-1234-:R-:W1:Y:S02]  /*0460*/  LDS R2, [UR20+0x8] ;  /* 0x00000814ff027984 */ /* 0x01ee640008000800 */
[----:B-1----:R-:W-:-:S05]  /*0470*/  LOP3.LUT R2, R2, 0x780, RZ, 0xb8, !PT ;  /* 0x0000078002027812 */ /* 0x002fca00078eb8ff */
[----:B------:R2:W-:Y:S02]  /*0480*/  STS [UR20+0x8], R2 ;  /* 0x00000802ff007988 */ /* 0x0005e40008000814 */
.L_x_9:
[----:B------:R-:W-:Y:S05]  /*0490*/  @P2 BRA `(.L_x_11) ;  /* 0x0000000000282947 */ /* 0x000fea0003800000 */
[----:B-12---:R-:W1:Y:S02]  /*04a0*/  LDS R2, [UR20+0x8] ;  /* 0x00000814ff027984 */ /* 0x006e640008000800 */
[----:B-1----:R-:W-:-:S05]  /*04b0*/  LOP3.LUT R2, R2, 0x1800, RZ, 0xb8, !PT ;  /* 0x0000180002027812 */ /* 0x002fca00078eb8ff */
[----:B------:R5:W-:Y:S02]  /*04c0*/  STS [UR20+0x8], R2 ;  /* 0x00000802ff007988 */ /* 0x000be40008000814 */
.L_x_10:
[----:B------:R-:W-:Y:S05]  /*04d0*/  @P2 BREAK B0 ;  /* 0x0000000000002942 */ /* 0x000fea0003800000 */
[----:B------:R-:W-:Y:S05]  /*04e0*/  @P2 BRA `(.L_x_12) ;  /* 0x0000000000242947 */ /* 0x000fea0003800000 */
[----:B-1-3--:R-:W1:Y:S01]  /*04f0*/  LDS R3, [UR20+0x8] ;  /* 0x00000814ff037984 */ /* 0x00ae620008000800 */
[----:B--2-45:R-:W-:-:S05]  /*0500*/  IMAD.MOV.U32 R2, RZ, RZ, 0x6000 ;  /* 0x00006000ff027424 */ /* 0x034fca00078e00ff */
[----:B-1----:R-:W-:-:S04]  /*0510*/  LOP3.LUT R2, R3, 0x6000, R2, 0xd8, !PT ;  /* 0x0000600003027812 */ /* 0x002fc800078ed802 */
[----:B------:R-:W-:-:S05]  /*0520*/  LOP3.LUT R2, R2, 0x400000, RZ, 0xb8, !PT ;  /* 0x0040000002027812 */ /* 0x000fca00078eb8ff */
[----:B------:R3:W-:Y:S02]  /*0530*/  STS [UR20+0x8], R2 ;  /* 0x00000802ff007988 */ /* 0x0007e40008000814 */
.L_x_11:
[----:B------:R-:W-:Y:S05]  /*0540*/  BSYNC B0 ;  /* 0x0000000000007941 */ /* 0x000fea0003800000 */
.L_x_7:
[----:B-123--:R-:W1:Y:S02]  /*0550*/  @!P2 LDS R2, [UR20+0x8] ;  /* 0x00000814ff02a984 */ /* 0x00ee640008000800 */
[----:B-1----:R-:W-:-:S05]  /*0560*/  @!P2 LOP3.LUT R2, R2, 0x8000, RZ, 0xb8, !PT ;  /* 0x000080000202a812 */ /* 0x002fca00078eb8ff */
[----:B------:R1:W-:Y:S02]  /*0570*/  @!P2 STS [UR20+0x8], R2 ;  /* 0x00000802ff00a988 */ /* 0x0003e40008000814 */
.L_x_12:
[----:B------:R-:W-:Y:S05]  /*0580*/  BSYNC B1 ;  /* 0x0000000000017941 */ /* 0x000fea0003800000 */
.L_x_6:
[----:B------:R-:W-:Y:S05]  /*0590*/  WARPSYNC.ALL ;  /* 0x0000000000007948 */ /* 0x000fea0003800000 */
[----:B------:R-:W-:Y:S05]  /*05a0*/  @P0 BRA `(.L_x_13) ;  /* 0x0000000000280947 */ /* 0x000fea0003800000 */
[----:B-12345:R-:W1:Y:S01]  /*05b0*/  S2R R2, SR_LANEID ;  /* 0x0000000000027919 */ /* 0x03ee620000000000 */
[----:B------:R-:W-:Y:S05]  /*05c0*/  WARPSYNC.ALL ;  /* 0x0000000000007948 */ /* 0x000fea0003800000 */
[----:B-1----:R-:W-:-:S05]  /*05d0*/  IMAD.SHL.U32 R8, R2, 0x4, RZ ;  /* 0x0000000402087824 */ /* 0x002fca00078e00ff */
[----:B------:R-:W1:Y:S01]  /*05e0*/  LDS R9, [R8+UR20] ;  /* 0x0000001408097984 */ /* 0x000e620008000800 */
[----:B------:R-:W-:-:S05]  /*05f0*/  IADD3 R2, P1, R8, UR22, RZ ;  /* 0x0000001608027c10 */ /* 0x000fca000ff3e0ff */
[----:B------:R-:W-:-:S05]  /*0600*/  IMAD.X R3, RZ, RZ, UR23, P1 ;  /* 0x00000017ff037e24 */ /* 0x000fca00088e06ff */
[----:B-1----:R1:W2:Y:S01]  /*0610*/  ATOMG.E.EXCH.STRONG.GPU PT, RZ, [R2], R9 ;  /* 0x0000000902ff73a8 */ /* 0x0022a200041ee100 */
[----:B------:R-:W-:-:S04]  /*0620*/  DEPBAR {5,4,3,2,1,0} ;  /* 0x0000003f0000791a */ /* 0x000fc80000000000 */
[----:B------:R1:W-:Y:S01]  /*0630*/  UTMACCTL.IV [UR22] ;  /* 0x00000000160079b9 */ /* 0x0003e20008000000 */
[----:B------:R-:W-:Y:S01]  /*0640*/  NOP ;  /* 0x0000000000007918 */ /* 0x000fe20000000000 */
.L_x_13:
[----:B------:R-:W-:Y:S05]  /*0650*/  @P0 BRA `(.L_x_14) ;  /* 0x00000000000c0947 */ /* 0x000fea0003800000 */
[----:B------:R0:W-:Y:S01]  /*0660*/  UTMACMDFLUSH ;  /* 0x00000000000079b7 */ /* 0x0001e20000000000 */
[----:B------:R-:W-:Y:S05]  /*0670*/  @P0 BRA `(.L_x_14) ;  /* 0x0000000000040947 */ /* 0x000fea0003800000 */
[----:B------:R-:W-:-:S04]  /*0680*/  DEPBAR.LE SB0, 0x0 ;  /* 0x000080000000791a */ /* 0x000fc80000000000 */
.L_x_14:
[----:B------:R-:W-:Y:S05]  /*0690*/  WARPSYNC.ALL ;  /* 0x0000000000007948 */ /* 0x000fea0003800000 */
[----:B--2---:R-:W-:Y:S06]  /*06a0*/  BAR.SYNC.DEFER_BLOCKING 0x0 ;  /* 0x0000000000007b1d */ /* 0x004fec0000010000 */
[----:B------:R-:W-:Y:S02]  /*06b0*/  BSSY B1, `(.L_x_15) ;  /* 0x000000b000017945 */ /* 0x000fe40003800000 */
[----:B------:R-:W-:Y:S06]  /*06c0*/  BAR.SYNC.DEFER_BLOCKING 0x0 ;  /* 0x0000000000007b1d */ /* 0x000fec0000010000 */
[----:B------:R2:W-:Y:S01]  /*06d0*/  @!P0 STS [R4], RZ ;  /* 0x000000ff04008388 */ /* 0x0005e20000000800 */
[----:B------:R-:W-:Y:S01]  /*06e0*/  NOP ;  /* 0x0000000000007918 */ /* 0x000fe20000000000 */
[----:B------:R-:W-:Y:S05]  /*06f0*/  @P2 BRA `(.L_x_16) ;  /* 0x0000000000182947 */ /* 0x000fea0003800000 */
[----:B-1-345:R-:W1:Y:S01]  /*0700*/  LDS R2, [UR20+0x8] ;  /* 0x00000814ff027984 */ /* 0x03ae620008000800 */
[----:B------:R-:W3:Y:S01]  /*0710*/  LDC.64 R8, c[0x0][0x218] ;  /* 0x00008600ff087b82 */ /* 0x000ee20000000a00 */
[----:B------:R-:W-:Y:S02]  /*0720*/  IMAD.MOV.U32 R3, RZ, RZ, 0x70 ;  /* 0x00000070ff037424 */ /* 0x000fe400078e00ff */
[----:B---3--:R3:W-:Y:S03]  /*0730*/  STS.64 [UR20], R8 ;  /* 0x00000008ff007988 */ /* 0x0087e60008000a14 */
[----:B-1----:R-:W-:-:S05]  /*0740*/  LOP3.LUT R2, R2, 0x10, R3, 0xd8, !PT ;  /* 0x0000001002027812 */ /* 0x002fca00078ed803 */
[----:B------:R3:W-:Y:S02]  /*0750*/  STS [UR20+0x8], R2 ;  /* 0x00000802ff007988 */ /* 0x0007e40008000814 */
.L_x_16:
[----:B-1----:R-:W-:Y:S05]  /*0760*/  BSYNC B1 ;  /* 0x0000000000017941 */ /* 0x002fea0003800000 */
.L_x_15:
[----:B------:R-:W-:Y:S04]  /*0770*/  BSSY B2, `(.L_x_17) ;  /* 0x000000f000027945 */ /* 0x000fe80003800000 */
[----:B------:R-:W-:Y:S04]  /*0780*/  BSSY B1, `(.L_x_18) ;  /* 0x000000c000017945 */ /* 0x000fe80003800000 */
[----:B------:R-:W-:Y:S05]  /*0790*/  @P2 BRA `(.L_x_19) ;  /* 0x0000000000282947 */ /* 0x000fea0003800000 */
[----:B---345:R-:W1:Y:S01]  /*07a0*/  LDS R2, [UR20+0x34] ;  /* 0x00003414ff027984 */ /* 0x038e620008000800 */
[----:B------:R-:W-:Y:S01]  /*07b0*/  IMAD.MOV.U32 R3, RZ, RZ, 0x7f000000 ;  /* 0x7f000000ff037424 */ /* 0x000fe200078e00ff */
[----:B------:R-:W-:Y:S05]  /*07c0*/  @P2 BREAK B1 ;  /* 0x0000000000012942 */ /* 0x000fea0003800000 */
[----:B-1----:R-:W-:-:S05]  /*07d0*/  LOP3.LUT R2, R2, 0xff000000, R3, 0xb8, !PT ;  /* 0xff00000002027812 */ /* 0x002fca00078eb803 */
[----:B------:R1:W-:Y:S01]  /*07e0*/  STS [UR20+0x34], R2 ;  /* 0x00003402ff007988 */ /* 0x0003e20008000814 */
[----:B------:R-:W-:Y:S05]  /*07f0*/  @P2 BRA `(.L_x_20) ;  /* 0x0000000000182947 */ /* 0x000fea0003800000 */
[----:B------:R-:W3:Y:S01]  /*0800*/  LDS R3, [UR20+0x38] ;  /* 0x00003814ff037984 */ /* 0x000ee20008000800 */
[----:B-1----:R-:W-:-:S05]  /*0810*/  IMAD.MOV.U32 R2, RZ, RZ, 0xff ;  /* 0x000000ffff027424 */ /* 0x002fca00078e00ff */
[----:B---3--:R-:W-:-:S05]  /*0820*/  LOP3.LUT R2, R3, 0xff, R2, 0xb8, !PT ;  /* 0x000000ff03027812 */ /* 0x008fca00078eb802 */
[----:B------:R1:W-:Y:S02]  /*0830*/  STS [UR20+0x38], R2 ;  /* 0x00003802ff007988 */ /* 0x0003e40008000814 */
.L_x_19:
[----:B------:R-:W-:Y:S05]  /*0840*/  BSYNC B1 ;  /* 0x0000000000017941 */ /* 0x000fea0003800000 */
.L_x_18:
[----:B------:R1:W-:Y:S02]  /*0850*/  @!P2 STS [UR20+0x20], R5 ;  /* 0x00002005ff00a988 */ /* 0x0003e40008000814 */
.L_x_20:
[----:B------:R-:W-:Y:S05]  /*0860*/  BSYNC B2 ;  /* 0x0000000000027941 */ /* 0x000fea0003800000 */
.L_x_17:
[----:B------:R-:W-:Y:S05]  /*0870*/  WARPSYNC.ALL ;  /* 0x0000000000007948 */ /* 0x000fea0003800000 */
[----:B-1----:R-:W1:Y:S01]  /*0880*/  LDC R5, c[0x0][0x22c] ;  /* 0x00008b00ff057b82 */ /* 0x002e620000000800 */
[----:B------:R-:W-:Y:S01]  /*0890*/  BSSY B2, `(.L_x_21) ;  /* 0x000000b000027945 */ /* 0x000fe20003800000 */
[----:B-1----:R-:W-:-:S03]  /*08a0*/  VIADD R5, R5, 0xffffffff ;  /* 0xffffffff05057836 */ /* 0x002fc60000000000 */
[----:B------:R-:W-:Y:S05]  /*08b0*/  @P2 BRA `(.L_x_22) ;  /* 0x0000000000202947 */ /* 0x000fea0003800000 */
[----:B---345:R-:W1:Y:S01]  /*08c0*/  LDS R2, [UR20+0x1c] ;  /* 0x00001c14ff027984 */ /* 0x038e620008000800 */
[----:B------:R-:W3:Y:S03]  /*08d0*/  LDC.64 R10, c[0x0][0x240] ;  /* 0x00009000ff0a7b82 */ /* 0x000ee60000000a00 */
[----:B------:R4:W-:Y:S01]  /*08e0*/  STS [UR20+0x24], R5 ;  /* 0x00002405ff007988 */ /* 0x0009e20008000814 */
[--C-:B---3--:R-:W-:Y:S02]  /*08f0*/  SHF.R.U32.HI R9, RZ, 0x4, R11.reuse ;  /* 0x00000004ff097819 */ /* 0x108fe4000001160b */
[----:B------:R-:W-:-:S05]  /*0900*/  SHF.R.U64 R3, R10, 0x4, R11 ;  /* 0x000000040a037819 */ /* 0x000fca000000120b */
[----:B------:R4:W-:Y:S01]  /*0910*/  STS [UR20+0xc], R3 ;  /* 0x00000c03ff007988 */ /* 0x0009e20008000814 */
[----:B-1----:R-:W-:-:S05]  /*0920*/  LOP3.LUT R2, R2, 0xf, R9, 0xb8, !PT ;  /* 0x0000000f02027812 */ /* 0x002fca00078eb809 */
[----:B------:R4:W-:Y:S02]  /*0930*/  STS [UR20+0x1c], R2 ;  /* 0x00001c02ff007988 */ /* 0x0009e40008000814 */
.L_x_22:
[----:B------:R-:W-:Y:S05]  /*0940*/  BSYNC B2 ;  /* 0x0000000000027941 */ /* 0x000fea0003800000 */
.L_x_21:
[----:B------:R-:W-:Y:S04]  /*0950*/  BSSY B3, `(.L_x_23) ;  /* 0x000001d000037945 */ /* 0x000fe80003800000 */
[----:B------:R-:W-:Y:S04]  /*0960*/  BSSY B2, `(.L_x_24) ;  /* 0x0000018000027945 */ /* 0x000fe80003800000 */
[----:B------:R-:W-:Y:S05]  /*0970*/  @P2 BRA `(.L_x_25) ;  /* 0x00000000001c2947 */ /* 0x000fea0003800000 */
[----:B---345:R-:W1:Y:S02]  /*0980*/  LDS R2, [UR20+0x34] ;  /* 0x00003414ff027984 */ /* 0x038e640008000800 */
[----:B-1----:R-:W-:-:S05]  /*0990*/  LOP3.LUT R2, R2, 0x7, RZ, 0xb8, !PT ;  /* 0x0000000702027812 */ /* 0x002fca00078eb8ff */
[----:B------:R1:W-:Y:S01]  /*09a0*/  STS [UR20+0x34], R2 ;  /* 0x00003402ff007988 */ /* 0x0003e20008000814 */
[----:B------:R-:W-:Y:S05]  /*09b0*/  @P2 BRA `(.L_x_26) ;  /* 0x00000000001c2947 */ /* 0x000fea0003800000 */
[----:B-1----:R-:W1:Y:S02]  /*09c0*/  LDS R2, [UR20+0x34] ;  /* 0x00003414ff027984 */ /* 0x002e640008000800 */
[----:B-1----:R-:W-:-:S05]  /*09d0*/  LOP3.LUT R2, R2, 0x38, RZ, 0xb8, !PT ;  /* 0x0000003802027812 */ /* 0x002fca00078eb8ff */
[----:B------:R1:W-:Y:S02]  /*09e0*/  STS [UR20+0x34], R2 ;  /* 0x00003402ff007988 */ /* 0x0003e40008000814 */
.L_x_25:
[----:B------:R-:W-:Y:S05]  /*09f0*/  @P2 BRA `(.L_x_27) ;  /* 0x00000000001c2947 */ /* 0x000fea0003800000 */
[----:B-1-345:R-:W1:Y:S02]  /*0a00*/  LDS R2, [UR20+0x8] ;  /* 0x00000814ff027984 */ /* 0x03ae640008000800 */
[----:B-1----:R-:W-:-:S05]  /*0a10*/  LOP3.LUT R2, R2, 0x780, RZ, 0xb8, !PT ;  /* 0x0000078002027812 */ /* 0x002fca00078eb8ff */
[----:B------:R3:W-:Y:S02]  /*0a20*/  STS [UR20+0x8], R2 ;  /* 0x00000802ff007988 */ /* 0x0007e40008000814 */
.L_x_26:
[----:B------:R-:W-:Y:S05]  /*0a30*/  @P2 BRA `(.L_x_28) ;  /* 0x0000000000282947 */ /* 0x000fea0003800000 */
[----:B-1-3--:R-:W1:Y:S02]  /*0a40*/  LDS R2, [UR20+0x8] ;  /* 0x00000814ff027984 */ /* 0x00ae640008000800 */
[----:B-1----:R-:W-:-:S05]  /*0a50*/  LOP3.LUT R2, R2, 0x1800, RZ, 0xb8, !PT ;  /* 0x0000180002027812 */ /* 0x002fca00078eb8ff */
[----:B------:R1:W-:Y:S02]  /*0a60*/  STS [UR20+0x8], R2 ;  /* 0x00000802ff007988 */ /* 0x0003e40008000814 */
.L_x_27:
[----:B------:R-:W-:Y:S05]  /*0a70*/  @P2 BREAK B2 ;  /* 0x0000000000022942 */ /* 0x000fea0003800000 */
[----:B------:R-:W-:Y:S05]  /*0a80*/  @P2 BRA `(.L_x_29) ;  /* 0x0000000000242947 */ /* 0x000fea0003800000 */
[----:B-1-345:R-:W1:Y:S01]  /*0a90*/  LDS R2, [UR20+0x8] ;  /* 0x00000814ff027984 */ /* 0x03ae620008000800 */
[----:B------:R-:W-:-:S05]  /*0aa0*/  IMAD.MOV.U32 R3, RZ, RZ, 0x6000 ;  /* 0x00006000ff037424 */ /* 0x000fca00078e00ff */
[----:B-1----:R-:W-:-:S04]  /*0ab0*/  LOP3.LUT R2, R2, 0x6000, R3, 0xd8, !PT ;  /* 0x0000600002027812 */ /* 0x002fc800078ed803 */
[----:B------:R-:W-:-:S05]  /*0ac0*/  LOP3.LUT R2, R2, 0x400000, RZ, 0xb8, !PT ;  /* 0x0040000002027812 */ /* 0x000fca00078eb8ff */
[----:B------:R4:W-:Y:S02]  /*0ad0*/  STS [UR20+0x8], R2 ;  /* 0x00000802ff007988 */ /* 0x0009e40008000814 */
.L_x_28:
[----:B------:R-:W-:Y:S05]  /*0ae0*/  BSYNC B2 ;  /* 0x0000000000027941 */ /* 0x000fea0003800000 */
.L_x_24:
[----:B-1-34-:R-:W1:Y:S02]  /*0af0*/  @!P2 LDS R2, [UR20+0x8] ;  /* 0x00000814ff02a984 */ /* 0x01ae640008000800 */
[----:B-1----:R-:W-:-:S05]  /*0b00*/  @!P2 LOP3.LUT R2, R2, 0x8000, RZ, 0xb8, !PT ;  /* 0x000080000202a812 */ /* 0x002fca00078eb8ff */
[----:B------:R1:W-:Y:S02]  /*0b10*/  @!P2 STS [UR20+0x8], R2 ;  /* 0x00000802ff00a988 */ /* 0x0003e40008000814 */
.L_x_29:
[----:B------:R-:W-:Y:S05]  /*0b20*/  BSYNC B3 ;  /* 0x0000000000037941 */ /* 0x000fea0003800000 */
.L_x_23:
[----:B------:R-:W-:Y:S05]  /*0b30*/  WARPSYNC.ALL ;  /* 0x0000000000007948 */ /* 0x000fea0003800000 */
[----:B------:R-:W-:-:S04]  /*0b40*/  UIADD3 UR25, UR5, 0x80, URZ ;  /* 0x0000008005197890 */ /* 0x000fc8000fffe03f */
[----:B------:R-:W-:-:S04]  /*0b50*/  UIADD3 UR24, UP0, UR25, UR26, URZ ;  /* 0x0000001a19187290 */ /* 0x000fc8000ff1e03f */
[----:B------:R-:W-:Y:S01]  /*0b60*/  ULEA.HI.X.SX32 UR25, UR25, UR27, 0x1, UP0 ;  /* 0x0000001b19197291 */ /* 0x000fe200080f0e3f */
[----:B------:R-:W-:Y:S11]  /*0b70*/  @P0 BRA `(.L_x_30) ;  /* 0x0000000000280947 */ /* 0x000ff60003800000 */
[----:B-1-345:R-:W1:Y:S01]  /*0b80*/  S2R R2, SR_LANEID ;  /* 0x0000000000027919 */ /* 0x03ae620000000000 */
[----:B------:R-:W-:Y:S05]  /*0b90*/  WARPSYNC.ALL ;  /* 0x0000000000007948 */ /* 0x000fea0003800000 */
[----:B-1----:R-:W-:-:S05]  /*0ba0*/  IMAD.SHL.U32 R8, R2, 0x4, RZ ;  /* 0x0000000402087824 */ /* 0x002fca00078e00ff */
[----:B------:R-:W1:Y:S01]  /*0bb0*/  LDS R9, [R8+UR20] ;  /* 0x0000001408097984 */ /* 0x000e620008000800 */
[----:B------:R-:W-:-:S05]  /*0bc0*/  IADD3 R2, P1, R8, UR24, RZ ;  /* 0x0000001808027c10 */ /* 0x000fca000ff3e0ff */
[----:B------:R-:W-:-:S05]  /*0bd0*/  IMAD.X R3, RZ, RZ, UR25, P1 ;  /* 0x00000019ff037e24 */ /* 0x000fca00088e06ff */
[----:B-1----:R1:W3:Y:S01]  /*0be0*/  ATOMG.E.EXCH.STRONG.GPU PT, RZ, [R2], R9 ;  /* 0x0000000902ff73a8 */ /* 0x0022e200041ee100 */
[----:B------:R-:W-:-:S04]  /*0bf0*/  DEPBAR {5,4,3,2,1,0} ;  /* 0x0000003f0000791a */ /* 0x000fc80000000000 */
[----:B------:R1:W-:Y:S01]  /*0c00*/  UTMACCTL.IV [UR24] ;  /* 0x00000000180079b9 */ /* 0x0003e20008000000 */
[----:B------:R-:W-:Y:S01]  /*0c10*/  NOP ;  /* 0x0000000000007918 */ /* 0x000fe20000000000 */
.L_x_30:
[----:B------:R-:W-:Y:S05]  /*0c20*/  @P0 BRA `(.L_x_31) ;  /* 0x00000000000c0947 */ /* 0x000fea0003800000 */
[----:B------:R0:W-:Y:S01]  /*0c30*/  UTMACMDFLUSH ;  /* 0x00000000000079b7 */ /* 0x0001e20000000000 */
[----:B------:R-:W-:Y:S05]  /*0c40*/  @P0 BRA `(.L_x_31) ;  /* 0x0000000000040947 */ /* 0x000fea0003800000 */
[----:B------:R-:W-:-:S04]  /*0c50*/  DEPBAR.LE SB0, 0x0 ;  /* 0x000080000000791a */ /* 0x000fc80000000000 */
.L_x_31:
[----:B------:R-:W-:Y:S05]  /*0c60*/  WARPSYNC.ALL ;  /* 0x0000000000007948 */ /* 0x000fea0003800000 */
[----:B---3--:R-:W-:Y:S06]  /*0c70*/  BAR.SYNC.DEFER_BLOCKING 0x0 ;  /* 0x0000000000007b1d */ /* 0x008fec0000010000 */
[----:B------:R-:W-:Y:S02]  /*0c80*/  BSSY B3, `(.L_x_32) ;  /* 0x000000b000037945 */ /* 0x000fe40003800000 */
[----:B------:R-:W-:Y:S06]  /*0c90*/  BAR.SYNC.DEFER_BLOCKING 0x0 ;  /* 0x0000000000007b1d */ /* 0x000fec0000010000 */
[----:B------:R3:W-:Y:S01]  /*0ca0*/  @!P0 STS [R4], RZ ;  /* 0x000000ff04008388 */ /* 0x0007e20000000800 */
[----:B------:R-:W-:Y:S01]  /*0cb0*/  NOP ;  /* 0x0000000000007918 */ /* 0x000fe20000000000 */
[----:B------:R-:W-:Y:S05]  /*0cc0*/  @P2 BRA `(.L_x_33) ;  /* 0x0000000000182947 */ /* 0x000fea0003800000 */
[----:B-1--45:R-:W1:Y:S01]  /*0cd0*/  LDS R2, [UR20+0x8] ;  /* 0x00000814ff027984 */ /* 0x032e620008000800 */
[----:B------:R-:W4:Y:S01]  /*0ce0*/  LDC.64 R8, c[0x0][0x220] ;  /* 0x00008800ff087b82 */ /* 0x000f220000000a00 */
[----:B------:R-:W-:Y:S02]  /*0cf0*/  IMAD.MOV.U32 R3, RZ, RZ, 0x70 ;  /* 0x00000070ff037424 */ /* 0x000fe400078e00ff */
[----:B----4-:R4:W-:Y:S03]  /*0d00*/  STS.64 [UR20], R8 ;  /* 0x00000008ff007988 */ /* 0x0109e60008000a14 */
[----:B-1----:R-:W-:-:S05]  /*0d10*/  LOP3.LUT R2, R2, 0x10, R3, 0xd8, !PT ;  /* 0x0000001002027812 */ /* 0x002fca00078ed803 */
[----:B------:R4:W-:Y:S02]  /*0d20*/  STS [UR20+0x8], R2 ;  /* 0x00000802ff007988 */ /* 0x0009e40008000814 */
.L_x_33:
[----:B-1----:R-:W-:Y:S05]  /*0d30*/  BSYNC B3 ;  /* 0x0000000000037941 */ /* 0x002fea0003800000 */
.L_x_32:
[----:B------:R-:W-:Y:S04]  /*0d40*/  BSSY B3, `(.L_x_34) ;  /* 0x0000033000037945 */ /* 0x000fe80003800000 */
[----:B------:R-:W-:Y:S04]  /*0d50*/  BSSY B4, `(.L_x_35) ;  /* 0x000002e000047945 */ /* 0x000fe80003800000 */
[----:B------:R-:W-:Y:S05]  /*0d60*/  @P2 BRA `(.L_x_36) ;  /* 0x0000000000242947 */ /* 0x000fea0003800000 */
[----:B----45:R-:W1:Y:S01]  /*0d70*/  LDS R2, [UR20+0x34] ;  /* 0x00003414ff027984 */ /* 0x030e620008000800 */
[----:B------:R-:W-:-:S05]  /*0d80*/  IMAD.MOV.U32 R3, RZ, RZ, 0x7f000000 ;  /* 0x7f000000ff037424 */ /* 0x000fca00078e00ff */
[----:B-1----:R-:W-:-:S05]  /*0d90*/  LOP3.LUT R2, R2, 0xff000000, R3, 0xb8, !PT ;  /* 0xff00000002027812 */ /* 0x002fca00078eb803 */
[----:B------:R1:W-:Y:S01]  /*0da0*/  STS [UR20+0x34], R2 ;  /* 0x00003402ff007988 */ /* 0x0003e20008000814 */
[----:B------:R-:W-:Y:S05]  /*0db0*/  @P2 BRA `(.L_x_37) ;  /* 0x0000000000182947 */ /* 0x000fea0003800000 */
[----:B-1----:R-:W1:Y:S01]  /*0dc0*/  LDS R2, [UR20+0x38] ;  /* 0x00003814ff027984 */ /* 0x002e620008000800 */
[----:B------:R-:W-:-:S05]  /*0dd0*/  IMAD.MOV.U32 R3, RZ, RZ, 0x3f ;  /* 0x0000003fff037424 */ /* 0x000fca00078e00ff */
[----:B-1----:R-:W-:-:S05]  /*0de0*/  LOP3.LUT R2, R2, 0xff, R3, 0xb8, !PT ;  /* 0x000000ff02027812 */ /* 0x002fca00078eb803 */
[----:B------:R1:W-:Y:S02]  /*0df0*/  STS [UR20+0x38], R2 ;  /* 0x00003802ff007988 */ /* 0x0003e40008000814 */
.L_x_36:
[----:B------:R-:W-:Y:S05]  /*0e00*/  @P2 BRA `(.L_x_38) ;  /* 0x00000000000c2947 */ /* 0x000fea0003800000 */
[----:B------:R1:W-:Y:S02]  /*0e10*/  STS [UR20+0x20], R5 ;  /* 0x00002005ff007988 */ /* 0x0003e40008000814 */
.L_x_37:
[----:B------:R-:W-:Y:S05]  /*0e20*/  @P2 BRA `(.L_x_39) ;  /* 0x0000000000242947 */ /* 0x000fea0003800000 */
[----:B------:R1:W-:Y:S02]  /*0e30*/  STS [UR20+0x24], R6 ;  /* 0x00002406ff007988 */ /* 0x0003e40008000814 */
.L_x_38:
[----:B------:R-:W-:Y:S05]  /*0e40*/  @P2 BRA `(.L_x_40) ;  /* 0x00000000002c2947 */ /* 0x000fea0003800000 */
[----:B-1--45:R-:W1:Y:S01]  /*0e50*/  LDS R2, [UR20+0x1c] ;  /* 0x00001c14ff027984 */ /* 0x032e620008000800 */
[----:B------:R-:W4:Y:S02]  /*0e60*/  LDC.64 R8, c[0x0][0x248] ;  /* 0x00009200ff087b82 */ /* 0x000f240000000a00 */
[--C-:B----4-:R-:W-:Y:S02]  /*0e70*/  SHF.R.U32.HI R5, RZ, 0x4, R9.reuse ;  /* 0x00000004ff057819 */ /* 0x110fe40000011609 */
[----:B------:R-:W-:-:S05]  /*0e80*/  SHF.R.U64 R3, R8, 0x4, R9 ;  /* 0x0000000408037819 */ /* 0x000fca0000001209 */
[----:B------:R4:W-:Y:S01]  /*0e90*/  STS [UR20+0xc], R3 ;  /* 0x00000c03ff007988 */ /* 0x0009e20008000814 */
[----:B-1----:R-:W-:-:S05]  /*0ea0*/  LOP3.LUT R2, R2, 0xf, R5, 0xb8, !PT ;  /* 0x0000000f02027812 */ /* 0x002fca00078eb805 */
[----:B------:R4:W-:Y:S02]  /*0eb0*/  STS [UR20+0x1c], R2 ;  /* 0x00001c02ff007988 */ /* 0x0009e40008000814 */
.L_x_39:
[----:B------:R-:W-:Y:S05]  /*0ec0*/  @P2 BRA `(.L_x_41) ;  /* 0x00000000001c2947 */ /* 0x000fea0003800000 */
[----:B-1--45:R-:W1:Y:S02]  /*0ed0*/  LDS R2, [UR20+0x34] ;  /* 0x00003414ff027984 */ /* 0x032e640008000800 */
[----:B-1----:R-:W-:-:S05]  /*0ee0*/  LOP3.LUT R2, R2, 0x7, RZ, 0xb8, !PT ;  /* 0x0000000702027812 */ /* 0x002fca00078eb8ff */
[----:B------:R1:W-:Y:S02]  /*0ef0*/  STS [UR20+0x34], R2 ;  /* 0x00003402ff007988 */ /* 0x0003e40008000814 */
.L_x_40:
[----:B------:R-:W-:Y:S05]  /*0f00*/  @P2 BRA `(.L_x_42) ;  /* 0x00000000001c2947 */ /* 0x000fea0003800000 */
[----:B-1--45:R-:W1:Y:S02]  /*0f10*/  LDS R2, [UR20+0x34] ;  /* 0x00003414ff027984 */ /* 0x032e640008000800 */
[----:B-1----:R-:W-:-:S05]  /*0f20*/  LOP3.LUT R2, R2, 0x38, RZ, 0xb8, !PT ;  /* 0x0000003802027812 */ /* 0x002fca00078eb8ff */
[----:B------:R1:W-:Y:S02]  /*0f30*/  STS [UR20+0x34], R2 ;  /* 0x00003402ff007988 */ /* 0x0003e40008000814 */
.L_x_41:
[----:B------:R-:W-:Y:S05]  /*0f40*/  @P2 BRA `(.L_x_43) ;  /* 0x00000000001c2947 */ /* 0x000fea0003800000 */
[----:B-1--45:R-:W1:Y:S02]  /*0f50*/  LDS R2, [UR20+0x8] ;  /* 0x00000814ff027984 */ /* 0x032e640008000800 */
[----:B-1----:R-:W-:-:S05]  /*0f60*/  LOP3.LUT R2, R2, 0x780, RZ, 0xb8, !PT ;  /* 0x0000078002027812 */ /* 0x002fca00078eb8ff */
[----:B------:R1:W-:Y:S02]  /*0f70*/  STS [UR20+0x8], R2 ;  /* 0x00000802ff007988 */ /* 0x0003e40008000814 */
.L_x_42:
[----:B------:R-:W-:Y:S05]  /*0f80*/  @P2 BRA `(.L_x_44) ;  /* 0x0000000000282947 */ /* 0x000fea0003800000 */
[----:B-1--45:R-:W1:Y:S02]  /*0f90*/  LDS R2, [UR20+0x8] ;  /* 0x00000814ff027984 */ /* 0x032e640008000800 */
[----:B-1----:R-:W-:-:S05]  /*0fa0*/  LOP3.LUT R2, R2, 0x1800, RZ, 0xb8, !PT ;  /* 0x0000180002027812 */ /* 0x002fca00078eb8ff */
[----:B------:R1:W-:Y:S02]  /*0fb0*/  STS [UR20+0x8], R2 ;  /* 0x00000802ff007988 */ /* 0x0003e40008000814 */
.L_x_43:
[----:B------:R-:W-:Y:S05]  /*0fc0*/  @P2 BREAK B4 ;  /* 0x0000000000042942 */ /* 0x000fea0003800000 */
[----:B------:R-:W-:Y:S05]  /*0fd0*/  @P2 BRA `(.L_x_45) ;  /* 0x0000000000242947 */ /* 0x000fea0003800000 */
[----:B-1--45:R-:W1:Y:S01]  /*0fe0*/  LDS R2, [UR20+0x8] ;  /* 0x00000814ff027984 */ /* 0x032e620008000800 */
[----:B------:R-:W-:-:S05]  /*0ff0*/  IMAD.MOV.U32 R3, RZ, RZ, 0x6000 ;  /* 0x00006000ff037424 */ /* 0x000fca00078e00ff */
[----:B-1----:R-:W-:-:S04]  /*1000*/  LOP3.LUT R2, R2, 0x6000, R3, 0xd8, !PT ;  /* 0x0000600002027812 */ /* 0x002fc800078ed803 */
[----:B------:R-:W-:-:S05]  /*1010*/  LOP3.LUT R2, R2, 0x400000, RZ, 0xb8, !PT ;  /* 0x0040000002027812 */ /* 0x000fca00078eb8ff */
[----:B------:R1:W-:Y:S02]  /*1020*/  STS [UR20+0x8], R2 ;  /* 0x00000802ff007988 */ /* 0x0003e40008000814 */
.L_x_44:
[----:B------:R-:W-:Y:S05]  /*1030*/  BSYNC B4 ;  /* 0x0000000000047941 */ /* 0x000fea0003800000 */
.L_x_35:
[----:B-1--45:R-:W1:Y:S02]  /*1040*/  @!P2 LDS R2, [UR20+0x8] ;  /* 0x00000814ff02a984 */ /* 0x032e640008000800 */
[----:B-1----:R-:W-:-:S05]  /*1050*/  @!P2 LOP3.LUT R2, R2, 0x8000, RZ, 0xb8, !PT ;  /* 0x000080000202a812 */ /* 0x002fca00078eb8ff */
[----:B------:R1:W-:Y:S02]  /*1060*/  @!P2 STS [UR20+0x8], R2 ;  /* 0x00000802ff00a988 */ /* 0x0003e40008000814 */
.L_x_45:
[----:B------:R-:W-:Y:S05]  /*1070*/  BSYNC B3 ;  /* 0x0000000000037941 */ /* 0x000fea0003800000 */
.L_x_34:
[----:B------:R-:W-:Y:S05]  /*1080*/  WARPSYNC.ALL ;  /* 0x0000000000007948 */ /* 0x000fea0003800000 */
[----:B------:R-:W-:Y:S01]  /*1090*/  UIADD3 UR5, UR5, 0x100, URZ ;  /* 0x0000010005057890 */ /* 0x000fe2000fffe03f */
[----:B------:R-:W-:Y:S02]  /*10a0*/  ISETP.GE.AND P1, PT, R12, 0x1, PT ;  /* 0x000000010c00780c */ /* 0x000fe40003f26270 */
[----:B------:R-:W-:Y:S02]  /*10b0*/  CS2R R24, SRZ ;  /* 0x0000000000187805 */ /* 0x000fe4000001ff00 */
[----:B------:R-:W-:Y:S01]  /*10c0*/  CS2R R26, SRZ ;  /* 0x00000000001a7805 */ /* 0x000fe2000001ff00 */
[----:B------:R-:W-:Y:S01]  /*10d0*/  UIADD3 UR26, UP0, UR5, UR26, URZ ;  /* 0x0000001a051a7290 */ /* 0x000fe2000ff1e03f */
[----:B------:R-:W-:-:S02]  /*10e0*/  CS2R R28, SRZ ;  /* 0x00000000001c7805 */ /* 0x000fc4000001ff00 */
[----:B------:R-:W-:Y:S02]  /*10f0*/  CS2R R30, SRZ ;  /* 0x00000000001e7805 */ /* 0x000fe4000001ff00 */
[----:B------:R-:W-:Y:S01]  /*1100*/  CS2R R32, SRZ ;  /* 0x0000000000207805 */ /* 0x000fe2000001ff00 */
[----:B------:R-:W-:Y:S01]  /*1110*/  ULEA.HI.X.SX32 UR27, UR5, UR27, 0x1, UP0 ;  /* 0x0000001b051b7291 */ /* 0x000fe200080f0e3f */
[----:B------:R-:W-:Y:S02]  /*1120*/  CS2R R34, SRZ ;  /* 0x0000000000227805 */ /* 0x000fe4000001ff00 */
[----:B------:R-:W-:Y:S02]  /*1130*/  CS2R R36, SRZ ;  /* 0x0000000000247805 */ /* 0x000fe4000001ff00 */
[----:B------:R-:W-:Y:S02]  /*1140*/  CS2R R38, SRZ ;  /* 0x0000000000267805 */ /* 0x000fe4000001ff00 */
[----:B------:R-:W-:-:S02]  /*1150*/  CS2R R40, SRZ ;  /* 0x0000000000287805 */ /* 0x000fc4000001ff00 */
[----:B------:R-:W-:Y:S02]  /*1160*/  CS2R R42, SRZ ;  /* 0x00000000002a7805 */ /* 0x000fe4000001ff00 */
[----:B------:R-:W-:Y:S02]  /*1170*/  CS2R R44, SRZ ;  /* 0x00000000002c7805 */ /* 0x000fe4000001ff00 */
        /* <DEDUP_REMOVED lines=40> */
[----:B------:R-:W-:Y:S01]  /*1400*/  CS2R R126, SRZ ;  /* 0x00000000007e7805 */ /* 0x000fe2000001ff00 */
[----:B------:R-:W-:Y:S01]  /*1410*/  IMAD.MOV.U32 R128, RZ, RZ, RZ ;  /* 0x000000ffff807224 */ /* 0x000fe200078e00ff */
[----:B------:R-:W-:Y:S06]  /*1420*/  @P0 BRA `(.L_x_46) ;  /* 0x0000000000280947 */ /* 0x000fec0003800000 */
[----:B-1--45:R-:W2:Y:S01]  /*1430*/  S2R R2, SR_LANEID ;  /* 0x0000000000027919 */ /* 0x032ea20000000000 */
[----:B------:R-:W-:Y:S05]  /*1440*/  WARPSYNC.ALL ;  /* 0x0000000000007948 */ /* 0x000fea0003800000 */
[----:B--23--:R-:W-:-:S05]  /*1450*/  IMAD.SHL.U32 R4, R2, 0x4, RZ ;  /* 0x0000000402047824 */ /* 0x00cfca00078e00ff */
[----:B------:R-:W1:Y:S01]  /*1460*/  LDS R5, [R4+UR20] ;  /* 0x0000001404057984 */ /* 0x000e620008000800 */
[----:B------:R-:W-:-:S05]  /*1470*/  IADD3 R2, P3, R4, UR26, RZ ;  /* 0x0000001a04027c10 */ /* 0x000fca000ff7e0ff */
[----:B------:R-:W-:-:S05]  /*1480*/  IMAD.X R3, RZ, RZ, UR27, P3 ;  /* 0x0000001bff037e24 */ /* 0x000fca00098e06ff */
[----:B-1----:R1:W2:Y:S01]  /*1490*/  ATOMG.E.EXCH.STRONG.GPU PT, RZ, [R2], R5 ;  /* 0x0000000502ff73a8 */ /* 0x0022a200041ee100 */
[----:B------:R-:W-:-:S04]  /*14a0*/  DEPBAR {5,4,3,2,1,0} ;  /* 0x0000003f0000791a */ /* 0x000fc80000000000 */
[----:B------:R1:W-:Y:S01]  /*14b0*/  UTMACCTL.IV [UR26] ;  /* 0x000000001a0079b9 */ /* 0x0003e20008000000 */
[----:B------:R-:W-:Y:S01]  /*14c0*/  NOP ;  /* 0x0000000000007918 */ /* 0x000fe20000000000 */
.L_x_46:
[----:B------:R-:W-:Y:S05]  /*14d0*/  @P0 BRA `(.L_x_47) ;  /* 0x00000000000c0947 */ /* 0x000fea0003800000 */
[----:B------:R0:W-:Y:S01]  /*14e0*/  UTMACMDFLUSH ;  /* 0x00000000000079b7 */ /* 0x0001e20000000000 */
[----:B------:R-:W-:Y:S05]  /*14f0*/  @P0 BRA `(.L_x_47) ;  /* 0x0000000000040947 */ /* 0x000fea0003800000 */
[----:B------:R-:W-:-:S04]  /*1500*/  DEPBAR.LE SB0, 0x0 ;  /* 0x000080000000791a */ /* 0x000fc80000000000 */
.L_x_47:
[----:B------:R-:W-:Y:S05]  /*1510*/  WARPSYNC.ALL ;  /* 0x0000000000007948 */ /* 0x000fea0003800000 */
[----:B--2---:R-:W-:Y:S01]  /*1520*/  BAR.SYNC.DEFER_BLOCKING 0x0 ;  /* 0x0000000000007b1d */ /* 0x004fe20000010000 */
[----:B------:R-:W-:Y:S01]  /*1530*/  USHF.L.U32 UR15, UR32, 0x8, URZ ;  /* 0x00000008200f7899 */ /* 0x000fe2000800063f */
[----:B------:R-:W-:Y:S01]  /*1540*/  IMAD.MOV.U32 R129, RZ, RZ, RZ ;  /* 0x000000ffff817224 */ /* 0x000fe200078e00ff */
[----:B------:R-:W-:Y:S02]  /*1550*/  CS2R R130, SRZ ;  /* 0x0000000000827805 */ /* 0x000fe4000001ff00 */
[----:B------:R-:W-:-:S02]  /*1560*/  CS2R R132, SRZ ;  /* 0x0000000000847805 */ /* 0x000fc4000001ff00 */
[----:B------:R-:W-:Y:S01]  /*1570*/  CS2R R134, SRZ ;  /* 0x0000000000867805 */ /* 0x000fe2000001ff00 */
[----:B------:R-:W-:Y:S01]  /*1580*/  VOTEU.ALL UP0, P2 ;  /* 0x00000000003f7886 */ /* 0x000fe20001000000 */
[----:B------:R-:W-:Y:S01]  /*1590*/  UMOV UR6, 0x1 ;  /* 0x0000000100067882 */ /* 0x000fe20000000000 */
[----:B------:R-:W-:Y:S01]  /*15a0*/  VOTEU.ALL UP1, P2 ;  /* 0x00000000003f7886 */ /* 0x000fe20001020000 */
[----:B------:R-:W-:Y:S01]  /*15b0*/  VOTEU.ALL UP2, P2 ;  /* 0x00000000003f7886 */ /* 0x000fe20001040000 */
[----:B------:R-:W-:Y:S01]  /*15c0*/  CS2R R136, SRZ ;  /* 0x0000000000887805 */ /* 0x000fe2000001ff00 */
[----:B------:R-:W-:-:S04]  /*15d0*/  @!UP0 UIADD3 UR8, -UR6, 0x100000, URZ ;  /* 0x0010000006088890 */ /* 0x000fc8000fffe13f */
[----:B------:R-:W-:Y:S02]  /*15e0*/  @!UP0 USHF.L.U32 UR9, UR8, 0xb, URZ ;  /* 0x0000000b08098899 */ /* 0x000fe4000800063f */
[----:B------:R-:W-:Y:S01]  /*15f0*/  @!UP0 USHF.L.U32 UR8, UR8, 0x1, URZ ;  /* 0x0000000108088899 */ /* 0x000fe2000800063f */
        /* <DEDUP_REMOVED lines=9> */
[----:B------:R-:W-:Y:S01]  /*1690*/  VOTEU.ALL UP0, P2 ;  /* 0x00000000003f7886 */ /* 0x000fe20001000000 */
[----:B------:R-:W-:Y:S02]  /*16a0*/  CS2R R144, SRZ ;  /* 0x0000000000907805 */ /* 0x000fe4000001ff00 */
[----:B------:R-:W-:Y:S02]  /*16b0*/  CS2R R146, SRZ ;  /* 0x0000000000927805 */ /* 0x000fe4000001ff00 */
[----:B------:R-:W-:Y:S02]  /*16c0*/  CS2R R148, SRZ ;  /* 0x0000000000947805 */ /* 0x000fe4000001ff00 */
[----:B------:R-:W-:Y:S01]  /*16d0*/  CS2R R150, SRZ ;  /* 0x0000000000967805 */ /* 0x000fe2000001ff00 */
[----:B------:R-:W2:Y:S02]  /*16e0*/  FENCE.VIEW.ASYNC.S ;  /* 0x00000000000073c6 */ /* 0x000ea40000000000 */
[----:B--2---:R-:W2:Y:S02]  /*16f0*/  @!UP0 SYNCS.EXCH.64 URZ, [UR20+0x1e000], UR8 ;  /* 0x01e00008143f85b2 */ /* 0x004ea40008000100 */
[----:B--2---:R-:W-:Y:S06]  /*1700*/  BAR.SYNC.DEFER_BLOCKING 0x0 ;  /* 0x0000000000007b1d */ /* 0x004fec0000010000 */
[----:B------:R2:W4:Y:S02]  /*1710*/  @!UP1 SYNCS.EXCH.64 URZ, [UR20+0x1e008], UR10 ;  /* 0x01e0080a143f95b2 */ /* 0x0005240008000100 */
[----:B----4-:R-:W-:Y:S01]  /*1720*/  BAR.SYNC.DEFER_BLOCKING 0x0 ;  /* 0x0000000000007b1d */ /* 0x010fe20000010000 */
[----:B--2---:R-:W-:-:S05]  /*1730*/  USHF.L.U32 UR11, UR21, 0x6, URZ ;  /* 0x00000006150b7899 */ /* 0x004fca000800063f */
[----:B------:R2:W4:Y:S01]  /*1740*/  @!UP2 SYNCS.EXCH.64 URZ, [UR20+0x1e010], UR6 ;  /* 0x01e01006143fa5b2 */ /* 0x0005220008000100 */
[----:B------:R-:W-:Y:S06]  /*1750*/  @!P1 BRA `(.L_x_48) ;  /* 0x0000000800109947 */ /* 0x000fec0003800000 */
        /* <DEDUP_REMOVED lines=63> */
[----:B------:R-:W-:Y:S01]  /*1b50*/  CS2R R150, SRZ ;  /* 0x0000000000967805 */ /* 0x000fe2000001ff00 */
[----:B------:R-:W-:Y:S01]  /*1b60*/  UMOV UR5, URZ ;  /* 0x0000003f00057c82 */ /* 0x000fe20008000000 */
[----:B------:R-:W-:-:S05]  /*1b70*/  UMOV UR10, URZ ;  /* 0x0000003f000a7c82 */ /* 0x000fca0008000000 */
.L_x_50:
[----:B----4-:R-:W-:Y:S01]  /*1b80*/  BAR.SYNC.DEFER_BLOCKING 0x0 ;  /* 0x0000000000007b1d */ /* 0x010fe20000010000 */
[----:B------:R-:W-:Y:S01]  /*1b90*/  ULEA UR30, UR5, UR20, 0x3 ;  /* 0x00000014051e7291 */ /* 0x000fe2000f8e183f */
[----:B-1----:R-:W-:Y:S01]  /*1ba0*/  @!P2 IMAD.MOV.U32 R3, RZ, RZ, 0xa000 ;  /* 0x0000a000ff03a424 */ /* 0x002fe200078e00ff */
[----:B------:R-:W-:Y:S01]  /*1bb0*/  ELECT P0, URZ, PT ;  /* 0x00000000003f782f */ /* 0x000fe20003800000 */
[----:B-----5:R-:W-:Y:S01]  /*1bc0*/  IMAD.U32 R2, RZ, RZ, UR4 ;  /* 0x00000004ff027e24 */ /* 0x020fe2000f8e00ff */
[----:B------:R-:W-:Y:S02]  /*1bd0*/  ULEA UR8, UR5, UR20, 0xd ;  /* 0x0000001405087291 */ /* 0x000fe4000f8e683f */
[C---:B------:R-:W-:Y:S02]  /*1be0*/  ISETP.LT.U32.AND P0, PT, R7.reuse, 0x20, P0 ;  /* 0x000000200700780c */ /* 0x040fe40000701070 */
[----:B------:R-:W-:Y:S02]  /*1bf0*/  ELECT P1, URZ, PT ;  /* 0x00000000003f782f */ /* 0x000fe40003820000 */
[----:B------:R-:W-:Y:S01]  /*1c00*/  SHF.L.U32 R2, R2, 0x1f, RZ ;  /* 0x0000001f02027819 */ /* 0x000fe200000006ff */
[----:B------:R-:W-:Y:S01]  /*1c10*/  UIADD3 UR8, UR8, 0x18000, URZ ;  /* 0x0001800008087890 */ /* 0x000fe2000fffe03f */
[----:B------:R-:W-:Y:S01]  /*1c20*/  ISETP.LT.U32.AND P1, PT, R7, 0x20, P1 ;  /* 0x000000200700780c */ /* 0x000fe20000f21070 */
[----:B------:R-:W-:Y:S01]  /*1c30*/  ULEA UR12, UR5, UR20, 0xf ;  /* 0x00000014050c7291 */ /* 0x000fe2000f8e783f */
[----:B------:R-:W-:Y:S01]  /*1c40*/  UMOV UR14, UR10 ;  /* 0x0000000a000e7c82 */ /* 0x000fe20008000000 */
[----:B------:R-:W-:-:S02]  /*1c50*/  USHF.R.U32.HI UR16, URZ, 0x4, UR8 ;  /* 0x000000043f107899 */ /* 0x000fc40008011608 */
[----:B------:R-:W-:Y:S02]  /*1c60*/  USHF.R.U32.HI UR18, URZ, 0x4, UR12 ;  /* 0x000000043f127899 */ /* 0x000fe4000801160c */
[----:B------:R-:W-:Y:S01]  /*1c70*/  VOTEU.ANY UP0, P0 ;  /* 0x00000000003f7886 */ /* 0x000fe20000000100 */
[----:B------:R-:W-:Y:S01]  /*1c80*/  VOTEU.ANY UP2, P0 ;  /* 0x00000000003f7886 */ /* 0x000fe20000040100 */
[----:B------:R-:W-:Y:S01]  /*1c90*/  USGXT.U32 UR18, UR18, 0xe ;  /* 0x0000000e1212789a */ /* 0x000fe20008000000 */
[----:B------:R1:W-:Y:S01]  /*1ca0*/  @!P2 SYNCS.ARRIVE.TRANS64 RZ, [UR30+0x1e000], R3 ;  /* 0x01e00003ffffa9a7 */ /* 0x0003e2000800001e */
[----:B------:R-:W-:Y:S01]  /*1cb0*/  BAR.SYNC.DEFER_BLOCKING 0x0 ;  /* 0x0000000000007b1d */ /* 0x000fe20000010000 */
[----:B------:R-:W-:Y:S02]  /*1cc0*/  @UP0 UIADD3 UR9, UR30, 0x1e000, URZ ;  /* 0x0001e0001e090890 */ /* 0x000fe4000fffe03f */
[----:B------:R-:W-:-:S03]  /*1cd0*/  USGXT.U32 UR16, UR16, 0xe ;  /* 0x0000000e1010789a */ /* 0x000fc60008000000 */
[----:B--2---:R-:W-:Y:S01]  /*1ce0*/  @UP0 UMOV UR6, UR22 ;  /* 0x0000001600060c82 */ /* 0x004fe20008000000 */
[----:B------:R-:W-:Y:S01]  /*1cf0*/  @UP0 UMOV UR7, UR23 ;  /* 0x0000001700070c82 */ /* 0x000fe20008000000 */
[----:B------:R-:W-:Y:S01]  /*1d00*/  VOTEU.ANY UP1, P1 ;  /* 0x00000000003f7886 */ /* 0x000fe20000820100 */
[----:B------:R-:W-:Y:S01]  /*1d10*/  VOTEU.ANY UP3, P1 ;  /* 0x00000000003f7886 */ /* 0x000fe20000860100 */
[----:B------:R-:W-:Y:S01]  /*1d20*/  UMOV UR19, 0x40000040 ;  /* 0x4000004000137882 */ /* 0x000fe20000000000 */
[----:B------:R-:W-:Y:S02]  /*1d30*/  UMOV UR17, 0x40000040 ;  /* 0x4000004000117882 */ /* 0x000fe40000000000 */
[----:B------:R-:W-:Y:S01]  /*1d40*/  @UP1 UIADD3 UR13, UR30, 0x1e000, URZ ;  /* 0x0001e0001e0d1890 */ /* 0x000fe2000fffe03f */
[----:B------:R-:W-:Y:S01]  /*1d50*/  @UP1 UMOV UR28, UR24 ;  /* 0x00000018001c1c82 */ /* 0x000fe20008000000 */
[----:B------:R-:W-:Y:S01]  /*1d60*/  @UP1 UMOV UR29, UR25 ;  /* 0x00000019001d1c82 */ /* 0x000fe20008000000 */
[----:B------:R1:W-:Y:S01]  /*1d70*/  @UP2 UTMALDG.2D [UR8], [UR6] ;  /* 0x00000008060025b4 */ /* 0x0003e20008008000 */
[----:B------:R2:W-:Y:S06]  /*1d80*/  MEMBAR.ALL.CTA ;  /* 0x0000000000007992 */ /* 0x0005ec0000008000 */
[----:B--2---:R-:W2:Y:S02]  /*1d90*/  FENCE.VIEW.ASYNC.S ;  /* 0x00000000000073c6 */ /* 0x004ea40000000000 */
[----:B--2---:R-:W-:Y:S06]  /*1da0*/  BAR.SYNC.DEFER_BLOCKING 0x0 ;  /* 0x0000000000007b1d */ /* 0x004fec0000010000 */
[----:B------:R1:W-:Y:S02]  /*1db0*/  @UP3 UTMALDG.2D [UR12], [UR28] ;  /* 0x0000000c1c0035b4 */ /* 0x0003e40008008000 */
[----:B------:R-:W-:Y:S06]  /*1dc0*/  BAR.SYNC.DEFER_BLOCKING 0x0 ;  /* 0x0000000000007b1d */ /* 0x000fec0000010000 */
[----:B------:R-:W2:Y:S02]  /*1dd0*/  SYNCS.PHASECHK.TRANS64.TRYWAIT P0, [UR30+0x1e000], R2 ;  /* 0x01e00002ff0075a7 */ /* 0x000ea4000800015e */
[----:B-12---:R-:W-:Y:S05]  /*1de0*/  @!P0 BRA `(.L_x_49) ;  /* 0x0000000c00148947 */ /* 0x006fea0003800000 */
.L_x_51:
[----:B------:R-:W-:Y:S02]  /*1df0*/  WARPGROUP.DEPBAR.LE gsb0, 0x0 ;  /* 0x00008000000079c5 */ /* 0x000fe40000010000 */
[----:B------:R-:W-:Y:S01]  /*1e00*/  WARPGROUP.ARRIVE ;  /* 0x00000000000079c5 */ /* 0x000fe20000000000 */
[----:B------:R-:W-:Y:S01]  /*1e10*/  UMOV UR6, URZ ;  /* 0x0000003f00067c82 */ /* 0x000fe20008000000 */
[----:B------:R-:W-:Y:S01]  /*1e20*/  UMOV UR7, URZ ;  /* 0x0000003f00077c82 */ /* 0x000fe20008000000 */
[----:B------:R-:W1:Y:S01]  /*1e30*/  LDC R2, c[0x0][0x230] ;  /* 0x00008c00ff027b82 */ /* 0x000e620000000800 */
[----:B------:R-:W-:Y:S02]  /*1e40*/  UIADD3 UR10, UR10, 0x80, URZ ;  /* 0x000000800a0a7890 */ /* 0x000fe4000fffe03f */
[----:B------:R-:W-:Y:S01]  /*1e50*/  QGMMA.64x256x32.F32.E4M3.E4M3 R24, gdesc[UR16], R24 ;  /* 0x03e00000101879f3 */ /* 0x000fe20008700818 */
[----:B------:R-:W-:Y:S02]  /*1e60*/  UIADD3 UR18, UP1, UR18, 0x2, URZ ;  /* 0x0000000212127890 */ /* 0x000fe4000ff3e03f */
[----:B------:R-:W-:-:S02]  /*1e70*/  UIADD3 UR16, UP0, UR16, 0x2, URZ ;  /* 0x0000000210107890 */ /* 0x000fc4000ff1e03f */
[----:B------:R-:W-:Y:S02]  /*1e80*/  UIADD3.X UR19, UR7, 0x40000040, URZ, UP1, !UPT ;  /* 0x4000004007137890 */ /* 0x000fe40008ffe43f */
[----:B------:R-:W-:Y:S02]  /*1e90*/  UIADD3.X UR17, UR6, 0x40000040, URZ, UP0, !UPT ;  /* 0x4000004006117890 */ /* 0x000fe400087fe43f */
[----:B------:R-:W-:Y:S02]  /*1ea0*/  UIADD3.64 UR30, UR18, 0x2, URZ ;  /* 0x00000002121e7897 */ /* 0x000fe4000fffe03f */
[----:B------:R-:W-:Y:S02]  /*1eb0*/  UIADD3.64 UR28, UR16, 0x2, URZ ;  /* 0x00000002101c7897 */ /* 0x000fe4000fffe03f */
[----:B------:R-:W-:-:S04]  /*1ec0*/  UIADD3 UR5, UR5, 0x1, URZ ;  /* 0x0000000105057890 */ /* 0x000fc8000fffe03f */
[----:B------:R-:W-:Y:S01]  /*1ed0*/  UISETP.NE.U32.AND UP0, UPT, UR5, 0x3, UPT ;  /* 0x000000030500788c */ /* 0x000fe2000bf05070 */
[----:B-1----:R-:W-:-:S03]  /*1ee0*/  ISETP.LE.AND P0, PT, R2, UR10, PT ;  /* 0x0000000a02007c0c */ /* 0x002fc6000bf03270 */
[----:B------:R-:W-:Y:S02]  /*1ef0*/  USEL UR6, URZ, 0x1, UP0 ;  /* 0x000000013f067887 */ /* 0x000fe40008000000 */
[----:B------:R-:W-:Y:S02]  /*1f00*/  USEL UR5, UR5, URZ, UP0 ;  /* 0x0000003f05057287 */ /* 0x000fe40008000000 */
[----:B------:R-:W-:-:S03]  /*1f10*/  ULOP3.LUT UR4, UR4, UR6, URZ, 0x3c, !UPT ;  /* 0x0000000604047292 */ /* 0x000fc6000f8e3c3f */
[----:B------:R-:W-:Y:S01]  /*1f20*/  QGMMA.64x256x32.F32.E4M3.E4M3 R24, gdesc[UR16], R24 ;  /* 0x03e00000101879f3 */ /* 0x000fe20008700818 */
[----:B------:R-:W-:Y:S02]  /*1f30*/  UIADD3.64 UR18, UR18, 0x4, URZ ;  /* 0x0000000412127897 */ /* 0x000fe4000fffe03f */
[----:B------:R-:W-:-:S15]  /*1f40*/  UIADD3.64 UR16, UR16, 0x4, URZ ;  /* 0x0000000410107897 */ /* 0x000fde000fffe03f */
[----:B------:R-:W-:-:S10]  /*1f50*/  NOP ;  /* 0x0000000000007918 */ /* 0x000fd40000000000 */
[----:B------:R-:W-:-:S15]  /*1f60*/  QGMMA.64x256x32.F32.E4M3.E4M3 R24, gdesc[UR28], R24 ;  /* 0x03e000001c1879f3 */ /* 0x000fde0008700818 */
[----:B------:R-:W-:-:S13]  /*1f70*/  NOP ;  /* 0x0000000000007918 */ /* 0x000fda0000000000 */
[----:B------:R-:W-:Y:S01]  /*1f80*/  QGMMA.64x256x32.F32.E4M3.E4M3 R24, gdesc[UR16], R24, gsb0 ;  /* 0x03e00000101879f3 */ /* 0x000fe20008000818 */
[----:B------:R-:W-:Y:S05]  /*1f90*/  @!P0 BRA `(.L_x_50) ;  /* 0xfffffff800f88947 */ /* 0x000fea000383ffff */
.L_x_48:
[----:B------:R-:W-:Y:S02]  /*1fa0*/  WARPGROUP.DEPBAR.LE gsb0, 0x0 ;  /* 0x00008000000079c5 */ /* 0x000fe40000010000 */
[----:B----4-:R-:W-:Y:S01]  /*1fb0*/  BAR.SYNC.DEFER_BLOCKING 0x0 ;  /* 0x0000000000007b1d */ /* 0x010fe20000010000 */
[C---:B-1---5:R-:W-:Y:S01]  /*1fc0*/  IMAD.SHL.U32 R2, R0.reuse, 0x40, RZ ;  /* 0x0000004000027824 */ /* 0x062fe200078e00ff */
[C---:B------:R-:W-:Y:S01]  /*1fd0*/  LOP3.LUT R3, R0.reuse, 0x1c, RZ, 0xc0, !PT ;  /* 0x0000001c00037812 */ /* 0x040fe200078ec0ff */
[----:B---3--:R-:W-:Y:S01]  /*1fe0*/  IMAD.SHL.U32 R4, R0, 0x2, RZ ;  /* 0x0000000200047824 */ /* 0x008fe200078e00ff */
[----:B------:R-:W-:Y:S02]  /*1ff0*/  ELECT P0, URZ, PT ;  /* 0x00000000003f782f */ /* 0x000fe40003800000 */
[----:B------:R-:W-:Y:S01]  /*2000*/  F2FP.SATFINITE.E4M3.F32.PACK_AB_MERGE_C R24, R25, R24, RZ ;  /* 0x000000181918723e */ /* 0x000fe200048070ff */
[----:B------:R-:W-:Y:S01]  /*2010*/  UMOV UR10, UR11 ;  /* 0x0000000b000a7c82 */ /* 0x000fe20008000000 */
[----:B------:R-:W-:-:S02]  /*2020*/  LOP3.LUT R2, R2, 0x1800, RZ, 0xc0, !PT ;  /* 0x0000180002027812 */ /* 0x000fc400078ec0ff */
[----:B------:R-:W-:Y:S02]  /*2030*/  LOP3.LUT R4, R4, 0x6, RZ, 0xc0, !PT ;  /* 0x0000000604047812 */ /* 0x000fe400078ec0ff */
[----:B------:R-:W-:Y:S01]  /*2040*/  F2FP.SATFINITE.E4M3.F32.PACK_AB_MERGE_C R26, R27, R26, RZ ;  /* 0x0000001a1b1a723e */ /* 0x000fe200048070ff */
[----:B------:R-:W-:Y:S01]  /*2050*/  IMAD R2, R3, 0x20, R2 ;  /* 0x0000002003027824 */ /* 0x000fe200078e0202 */
[----:B------:R-:W-:Y:S01]  /*2060*/  F2FP.SATFINITE.E4M3.F32.PACK_AB_MERGE_C R28, R29, R28, RZ ;  /* 0x0000001c1d1c723e */ /* 0x000fe200048070ff */
[----:B------:R-:W-:Y:S01]  /*2070*/  IMAD R3, R3, 0x4, R4 ;  /* 0x0000000403037824 */ /* 0x000fe200078e0204 */
[----:B------:R-:W-:Y:S02]  /*2080*/  F2FP.SATFINITE.E4M3.F32.PACK_AB_MERGE_C R30, R31, R30, RZ ;  /* 0x0000001e1f1e723e */ /* 0x000fe400048070ff */
[----:B------:R-:W-:Y:S01]  /*2090*/  F2FP.SATFINITE.E4M3.F32.PACK_AB_MERGE_C R88, R89, R88, RZ ;  /* 0x000000585958723e */ /* 0x000fe200048070ff */
[----:B------:R-:W-:Y:S01]  /*20a0*/  IMAD.IADD R3, R2, 0x1, R3 ;  /* 0x0000000102037824 */ /* 0x000fe200078e0203 */
[----:B------:R-:W-:-:S02]  /*20b0*/  F2FP.SATFINITE.E4M3.F32.PACK_AB_MERGE_C R90, R91, R90, RZ ;  /* 0x0000005a5b5a723e */ /* 0x000fc400048070ff */
[----:B------:R-:W-:Y:S02]  /*20c0*/  F2FP.SATFINITE.E4M3.F32.PACK_AB_MERGE_C R92, R93, R92, RZ ;  /* 0x0000005c5d5c723e */ /* 0x000fe400048070ff */
[----:B------:R-:W-:Y:S01]  /*20d0*/  F2FP.SATFINITE.E4M3.F32.PACK_AB_MERGE_C R94, R95, R94, RZ ;  /* 0x0000005e5f5e723e */ /* 0x000fe200048070ff */
[----:B------:R-:W1:Y:S02]  /*20e0*/  @!P2 SYNCS.CCTL.IV [UR20+0x1e000] ;  /* 0x01e00000ff00a9b1 */ /* 0x000e640008000014 */
[----:B-1----:R-:W-:Y:S01]  /*20f0*/  BAR.SYNC.DEFER_BLOCKING 0x0 ;  /* 0x0000000000007b1d */ /* 0x002fe20000010000 */
[----:B------:R-:W-:Y:S02]  /*2100*/  F2FP.SATFINITE.E4M3.F32.PACK_AB_MERGE_C R32, R33, R32, RZ ;  /* 0x000000202120723e */ /* 0x000fe400048070ff */
[----:B------:R-:W-:Y:S02]  /*2110*/  F2FP.SATFINITE.E4M3.F32.PACK_AB_MERGE_C R34, R35, R34, RZ ;  /* 0x000000222322723e */ /* 0x000fe400048070ff */
[----:B------:R-:W-:-:S02]  /*2120*/  F2FP.SATFINITE.E4M3.F32.PACK_AB_MERGE_C R36, R37, R36, RZ ;  /* 0x000000242524723e */ /* 0x000fc400048070ff */
[----:B------:R-:W-:Y:S02]  /*2130*/  F2FP.SATFINITE.E4M3.F32.PACK_AB_MERGE_C R38, R39, R38, RZ ;  /* 0x000000262726723e */ /* 0x000fe400048070ff */
[----:B------:R-:W-:Y:S02]  /*2140*/  F2FP.SATFINITE.E4M3.F32.PACK_AB_MERGE_C R96, R97, R96, RZ ;  /* 0x000000606160723e */ /* 0x000fe400048070ff */
[----:B------:R-:W-:Y:S02]  /*2150*/  F2FP.SATFINITE.E4M3.F32.PACK_AB_MERGE_C R98, R99, R98, RZ ;  /* 0x000000626362723e */ /* 0x000fe400048070ff */
[----:B------:R-:W-:Y:S02]  /*2160*/  F2FP.SATFINITE.E4M3.F32.PACK_AB_MERGE_C R100, R101, R100, RZ ;  /* 0x000000646564723e */ /* 0x000fe400048070ff */
[----:B------:R-:W-:Y:S02]  /*2170*/  F2FP.SATFINITE.E4M3.F32.PACK_AB_MERGE_C R102, R103, R102, RZ ;  /* 0x000000666766723e */ /* 0x000fe400048070ff */
[----:B------:R-:W-:-:S02]  /*2180*/  ISETP.LT.U32.AND P0, PT, R7, 0x40, P0 ;  /* 0x000000400700780c */ /* 0x000fc40000701070 */
[----:B------:R-:W-:Y:S02]  /*2190*/  LOP3.LUT R5, R3, 0x10, RZ, 0x3c, !PT ;  /* 0x0000001003057812 */ /* 0x000fe400078e3cff */
[----:B------:R-:W-:Y:S02]  /*21a0*/  F2FP.SATFINITE.E4M3.F32.PACK_AB_MERGE_C R40, R41, R40, RZ ;  /* 0x000000282928723e */ /* 0x000fe400048070ff */
[----:B------:R-:W-:Y:S01]  /*21b0*/  F2FP.SATFINITE.E4M3.F32.PACK_AB_MERGE_C R42, R43, R42, RZ ;  /* 0x0000002a2b2a723e */ /* 0x000fe200048070ff */
[----:B------:R-:W1:Y:S02]  /*21c0*/  @!P2 SYNCS.CCTL.IV [UR20+0x1e008] ;  /* 0x01e00800ff00a9b1 */ /* 0x000e640008000014 */
[----:B-1----:R-:W-:Y:S01]  /*21d0*/  BAR.SYNC.DEFER_BLOCKING 0x0 ;  /* 0x0000000000007b1d */ /* 0x002fe20000010000 */
[----:B------:R-:W-:Y:S02]  /*21e0*/  F2FP.SATFINITE.E4M3.F32.PACK_AB_MERGE_C R44, R45, R44, RZ ;  /* 0x0000002c2d2c723e */ /* 0x000fe400048070ff */
[----:B------:R-:W-:-:S02]  /*21f0*/  F2FP.SATFINITE.E4M3.F32.PACK_AB_MERGE_C R46, R47, R46, RZ ;  /* 0x0000002e2f2e723e */ /* 0x000fc400048070ff */
[----:B------:R-:W-:Y:S01]  /*2200*/  F2FP.SATFINITE.E4M3.F32.PACK_AB_MERGE_C R104, R105, R104, RZ ;  /* 0x000000686968723e */ /* 0x000fe200048070ff */
[----:B------:R-:W-:Y:S01]  /*2210*/  VOTEU.ANY UP0, P0 ;  /* 0x00000000003f7886 */ /* 0x000fe20000000100 */
[----:B------:R-:W-:Y:S01]  /*2220*/  F2FP.SATFINITE.E4M3.F32.PACK_AB_MERGE_C R106, R107, R106, RZ ;  /* 0x0000006a6b6a723e */ /* 0x000fe200048070ff */
[----:B------:R-:W-:Y:S01]  /*2230*/  VOTEU.ANY UP1, P0 ;  /* 0x00000000003f7886 */ /* 0x000fe20000020100 */
[----:B------:R-:W-:Y:S02]  /*2240*/  F2FP.SATFINITE.E4M3.F32.PACK_AB_MERGE_C R108, R109, R108, RZ ;  /* 0x0000006c6d6c723e */ /* 0x000fe400048070ff */
[----:B------:R-:W-:Y:S01]  /*2250*/  F2FP.SATFINITE.E4M3.F32.PACK_AB_MERGE_C R110, R111, R110, RZ ;  /* 0x0000006e6f6e723e */ /* 0x000fe200048070ff */
[----:B--2---:R-:W-:Y:S01]  /*2260*/  @UP0 UMOV UR6, UR26 ;  /* 0x0000001a00060c82 */ /* 0x004fe20008000000 */
[----:B------:R-:W-:Y:S01]  /*2270*/  LOP3.LUT R7, R3, 0x20, RZ, 0x3c, !PT ;  /* 0x0000002003077812 */ /* 0x000fe200078e3cff */
[----:B------:R-:W-:Y:S01]  /*2280*/  @UP0 UMOV UR7, UR27 ;  /* 0x0000001b00070c82 */ /* 0x000fe20008000000 */
[----:B------:R-:W-:-:S02]  /*2290*/  F2FP.SATFINITE.E4M3.F32.PACK_AB_MERGE_C R48, R49, R48, RZ ;  /* 0x000000303130723e */ /* 0x000fc400048070ff */
[----:B------:R-:W-:Y:S02]  /*22a0*/  F2FP.SATFINITE.E4M3.F32.PACK_AB_MERGE_C R50, R51, R50, RZ ;  /* 0x000000323332723e */ /* 0x000fe400048070ff */
[----:B------:R-:W-:Y:S02]  /*22b0*/  F2FP.SATFINITE.E4M3.F32.PACK_AB_MERGE_C R52, R53, R52, RZ ;  /* 0x000000343534723e */ /* 0x000fe400048070ff */
[----:B------:R-:W-:Y:S02]  /*22c0*/  F2FP.SATFINITE.E4M3.F32.PACK_AB_MERGE_C R54, R55, R54, RZ ;  /* 0x000000363736723e */ /* 0x000fe400048070ff */
[----:B------:R-:W-:Y:S01]  /*22d0*/  F2FP.SATFINITE.E4M3.F32.PACK_AB_MERGE_C R112, R113, R112, RZ ;  /* 0x000000707170723e */ /* 0x000fe200048070ff */
[----:B------:R-:W1:Y:S01]  /*22e0*/  @!P2 SYNCS.CCTL.IV [UR20+0x1e010] ;  /* 0x01e01000ff00a9b1 */ /* 0x000e620008000014 */
[----:B------:R-:W-:Y:S01]  /*22f0*/  F2FP.SATFINITE.E4M3.F32.PACK_AB_MERGE_C R114, R115, R114, RZ ;  /* 0x000000727372723e */ /* 0x000fe200048070ff */
[----:B-1----:R-:W-:Y:S01]  /*2300*/  STS.U16 [R3+UR20], R24 ;  /* 0x0000001803007988 */ /* 0x002fe20008000414 */
[----:B------:R-:W-:-:S02]  /*2310*/  F2FP.SATFINITE.E4M3.F32.PACK_AB_MERGE_C R116, R117, R116, RZ ;  /* 0x000000747574723e */ /* 0x000fc400048070ff */
[----:B------:R-:W-:Y:S01]  /*2320*/  F2FP.SATFINITE.E4M3.F32.PACK_AB_MERGE_C R118, R119, R118, RZ ;  /* 0x000000767776723e */ /* 0x000fe200048070ff */
[----:B------:R-:W-:Y:S01]  /*2330*/  STS.U16 [R3+UR20+0x400], R26 ;  /* 0x0004001a03007988 */ /* 0x000fe20008000414 */
[----:B------:R-:W-:Y:S02]  /*2340*/  LOP3.LUT R9, R3, 0x30, RZ, 0x3c, !PT ;  /* 0x0000003003097812 */ /* 0x000fe400078e3cff */
[----:B------:R-:W-:Y:S01]  /*2350*/  F2FP.SATFINITE.E4M3.F32.PACK_AB_MERGE_C R56, R57, R56, RZ ;  /* 0x000000383938723e */ /* 0x000fe200048070ff */
[----:B------:R-:W-:Y:S01]  /*2360*/  STS.U16 [R3+UR20+0x8], R28 ;  /* 0x0000081c03007988 */ /* 0x000fe20008000414 */
[----:B------:R-:W-:Y:S02]  /*2370*/  F2FP.SATFINITE.E4M3.F32.PACK_AB_MERGE_C R58, R59, R58, RZ ;  /* 0x0000003a3b3a723e */ /* 0x000fe400048070ff */
[----:B------:R-:W-:Y:S01]  /*2380*/  F2FP.SATFINITE.E4M3.F32.PACK_AB_MERGE_C R60, R61, R60, RZ ;  /* 0x0000003c3d3c723e */ /* 0x000fe200048070ff */
[----:B------:R-:W-:Y:S01]  /*2390*/  STS.U16 [R3+UR20+0x408], R30 ;  /* 0x0004081e03007988 */ /* 0x000fe20008000414 */
[----:B------:R-:W-:-:S02]  /*23a0*/  F2FP.SATFINITE.E4M3.F32.PACK_AB_MERGE_C R62, R63, R62, RZ ;  /* 0x0000003e3f3e723e */ /* 0x000fc400048070ff */
[----:B------:R-:W-:Y:S01]  /*23b0*/  F2FP.SATFINITE.E4M3.F32.PACK_AB_MERGE_C R120, R121, R120, RZ ;  /* 0x000000787978723e */ /* 0x000fe200048070ff */
[----:B------:R-:W-:Y:S01]  /*23c0*/  STS.U16 [R3+UR20+0x2000], R88 ;  /* 0x0020005803007988 */ /* 0x000fe20008000414 */
[----:B------:R-:W-:Y:S02]  /*23d0*/  F2FP.SATFINITE.E4M3.F32.PACK_AB_MERGE_C R122, R123, R122, RZ ;  /* 0x0000007a7b7a723e */ /* 0x000fe400048070ff */
        /* <DEDUP_REMOVED lines=10> */
[----:B------:R-:W-:Y:S01]  /*2480*/  STS.U16 [R5+UR20], R32 ;  /* 0x0000002005007988 */ /* 0x000fe20008000414 */
        /* <DEDUP_REMOVED lines=20> */
[----:B------:R1:W-:Y:S01]  /*25d0*/  STS.U16 [R5+UR20+0x2408], R102 ;  /* 0x0024086605007988 */ /* 0x0003e20008000414 */
[----:B------:R-:W-:-:S02]  /*25e0*/  F2FP.SATFINITE.E4M3.F32.PACK_AB_MERGE_C R86, R87, R86, RZ ;  /* 0x000000565756723e */ /* 0x000fc400048070ff */
[----:B------:R-:W-:Y:S01]  /*25f0*/  F2FP.SATFINITE.E4M3.F32.PACK_AB_MERGE_C R144, R145, R144, RZ ;  /* 0x000000909190723e */ /* 0x000fe200048070ff */
[----:B------:R-:W-:Y:S01]  /*2600*/  STS.U16 [R7+UR20], R40 ;  /* 0x0000002807007988 */ /* 0x000fe20008000414 */
[----:B------:R-:W-:Y:S02]  /*2610*/  F2FP.SATFINITE.E4M3.F32.PACK_AB_MERGE_C R146, R147, R146, RZ ;  /* 0x000000929392723e */ /* 0x000fe400048070ff */
[----:B------:R-:W-:Y:S01]  /*2620*/  F2FP.SATFINITE.E4M3.F32.PACK_AB_MERGE_C R148, R149, R148, RZ ;  /* 0x000000949594723e */ /* 0x000fe200048070ff */
[----:B------:R-:W-:Y:S01]  /*2630*/  STS.U16 [R7+UR20+0x400], R42 ;  /* 0x0004002a07007988 */ /* 0x000fe20008000414 */
[----:B------:R-:W-:Y:S02]  /*2640*/  F2FP.SATFINITE.E4M3.F32.PACK_AB_MERGE_C R150, R151, R150, RZ ;  /* 0x000000969796723e */ /* 0x000fe400048070ff */
[----:B-1----:R-:W-:Y:S01]  /*2650*/  LOP3.LUT R5, R3, 0x40, RZ, 0x3c, !PT ;  /* 0x0000004003057812 */ /* 0x002fe200078e3cff */
[----:B------:R-:W-:Y:S01]  /*2660*/  STS.U16 [R7+UR20+0x8], R44 ;  /* 0x0000082c07007988 */ /* 0x000fe20008000414 */
[----:B------:R-:W-:-:S03]  /*2670*/  SHF.R.U32.HI R0, RZ, 0x5, R0 ;  /* 0x00000005ff007819 */ /* 0x000fc60000011600 */
[----:B------:R-:W-:Y:S01]  /*2680*/  STS.U16 [R7+UR20+0x408], R46 ;  /* 0x0004082e07007988 */ /* 0x000fe20008000414 */
[----:B------:R-:W-:-:S03]  /*2690*/  R2UR UR5, R0 ;  /* 0x00000000000572ca */ /* 0x000fc600000e0000 */
[----:B------:R-:W-:Y:S04]  /*26a0*/  STS.U16 [R7+UR20+0x2000], R104 ;  /* 0x0020006807007988 */ /* 0x000fe80008000414 */
[----:B------:R-:W-:Y:S04]  /*26b0*/  STS.U16 [R7+UR20+0x2400], R106 ;  /* 0x0024006a07007988 */ /* 0x000fe80008000414 */
[----:B------:R-:W-:Y:S02]  /*26c0*/  STS.U16 [R7+UR20+0x2008], R108 ;  /* 0x0020086c07007988 */ /* 0x000fe40008000414 */
[----:B------:R-:W-:-:S02]  /*26d0*/  ULOP3.LUT UR5, UR5, 0x1, URZ, 0xc0, !UPT ;  /* 0x0000000105057892 */ /* 0x000fc4000f8ec03f */
[----:B------:R1:W-:Y:S02]  /*26e0*/  STS.U16 [R7+UR20+0x2408], R110 ;  /* 0x0024086e07007988 */ /* 0x0003e40008000414 */
[----:B------:R-:W-:Y:S02]  /*26f0*/  ULEA UR9, UR5, UR15, 0x7 ;  /* 0x0000000f05097291 */ /* 0x000fe4000f8e383f */
[----:B------:R-:W-:Y:S01]  /*2700*/  STS.U16 [R9+UR20], R48 ;  /* 0x0000003009007988 */ /* 0x000fe20008000414 */
[----:B------:R-:W-:-:S03]  /*2710*/  ULEA UR8, UR5, UR20, 0xd ;  /* 0x0000001405087291 */ /* 0x000fc6000f8e683f */
[----:B------:R-:W-:Y:S01]  /*2720*/  STS.U16 [R9+UR20+0x400], R50 ;  /* 0x0004003209007988 */ /* 0x000fe20008000414 */
[----:B-1----:R-:W-:-:S03]  /*2730*/  LOP3.LUT R7, R3, 0x50, RZ, 0x3c, !PT ;  /* 0x0000005003077812 */ /* 0x002fc600078e3cff */
[----:B------:R-:W-:Y:S04]  /*2740*/  STS.U16 [R9+UR20+0x8], R52 ;  /* 0x0000083409007988 */ /* 0x000fe80008000414 */
[----:B------:R-:W-:Y:S04]  /*2750*/  STS.U16 [R9+UR20+0x408], R54 ;  /* 0x0004083609007988 */ /* 0x000fe80008000414 */
[----:B------:R-:W-:Y:S04]  /*2760*/  STS.U16 [R9+UR20+0x2000], R112 ;  /* 0x0020007009007988 */ /* 0x000fe80008000414 */
[----:B------:R-:W-:Y:S04]  /*2770*/  STS.U16 [R9+UR20+0x2400], R114 ;  /* 0x0024007209007988 */ /* 0x000fe80008000414 */
[----:B------:R-:W-:Y:S04]  /*2780*/  STS.U16 [R9+UR20+0x2008], R116 ;  /* 0x0020087409007988 */ /* 0x000fe80008000414 */
[----:B------:R1:W-:Y:S04]  /*2790*/  STS.U16 [R9+UR20+0x2408], R118 ;  /* 0x0024087609007988 */ /* 0x0003e80008000414 */
[----:B------:R-:W-:Y:S04]  /*27a0*/  STS.U16 [R5+UR20], R56 ;  /* 0x0000003805007988 */ /* 0x000fe80008000414 */
[----:B------:R-:W-:Y:S01]  /*27b0*/  STS.U16 [R5+UR20+0x400], R58 ;  /* 0x0004003a05007988 */ /* 0x000fe20008000414 */
[----:B-1----:R-:W-:-:S02]  /*27c0*/  LOP3.LUT R9, R3, 0x60, RZ, 0x3c, !PT ;  /* 0x0000006003097812 */ /* 0x002fc400078e3cff */
[----:B------:R-:W-:Y:S01]  /*27d0*/  LOP3.LUT R3, R3, 0x70, RZ, 0x3c, !PT ;  /* 0x0000007003037812 */ /* 0x000fe200078e3cff */
[----:B------:R-:W-:Y:S04]  /*27e0*/  STS.U16 [R5+UR20+0x8], R60 ;  /* 0x0000083c05007988 */ /* 0x000fe80008000414 */
[----:B------:R-:W-:Y:S04]  /*27f0*/  STS.U16 [R5+UR20+0x408], R62 ;  /* 0x0004083e05007988 */ /* 0x000fe80008000414 */
[----:B------:R-:W-:Y:S04]  /*2800*/  STS.U16 [R5+UR20+0x2000], R120 ;  /* 0x0020007805007988 */ /* 0x000fe80008000414 */
[----:B------:R-:W-:Y:S04]  /*2810*/  STS.U16 [R5+UR20+0x2400], R122 ;  /* 0x0024007a05007988 */ /* 0x000fe80008000414 */
[----:B------:R-:W-:Y:S04]  /*2820*/  STS.U16 [R5+UR20+0x2008], R124 ;  /* 0x0020087c05007988 */ /* 0x000fe80008000414 */
[----:B------:R-:W-:Y:S04]  /*2830*/  STS.U16 [R5+UR20+0x2408], R126 ;  /* 0x0024087e05007988 */ /* 0x000fe80008000414 */
[----:B------:R-:W-:Y:S04]  /*2840*/  STS.U16 [R7+UR20], R64 ;  /* 0x0000004007007988 */ /* 0x000fe80008000414 */
[----:B------:R-:W-:Y:S04]  /*2850*/  STS.U16 [R7+UR20+0x400], R66 ;  /* 0x0004004207007988 */ /* 0x000fe80008000414 */
        /* <DEDUP_REMOVED lines=21> */
[----:B------:R-:W-:Y:S01]  /*29b0*/  STS.U16 [R3+UR20+0x2408], R150 ;  /* 0x0024089603007988 */ /* 0x000fe20008000414 */
[----:B------:R1:W-:Y:S06]  /*29c0*/  MEMBAR.ALL.CTA ;  /* 0x0000000000007992 */ /* 0x0003ec0000008000 */
[----:B-1----:R-:W1:Y:S02]  /*29d0*/  FENCE.VIEW.ASYNC.S ;  /* 0x00000000000073c6 */ /* 0x002e640000000000 */
[----:B-1----:R-:W-:Y:S06]  /*29e0*/  BAR.SYNC.DEFER_BLOCKING 0x0 ;  /* 0x0000000000007b1d */ /* 0x002fec0000010000 */
[----:B------:R1:W-:Y:S01]  /*29f0*/  @UP1 UTMASTG.2D [UR8], [UR6] ;  /* 0x00000008060013b5 */ /* 0x0003e20008008000 */
[----:B------:R0:W-:Y:S01]  /*2a00*/  UTMACMDFLUSH ;  /* 0x00000000000079b7 */ /* 0x0001e20000000000 */
[----:B------:R-:W-:-:S04]  /*2a10*/  DEPBAR.LE SB0, 0x0 ;  /* 0x000080000000791a */ /* 0x000fc80000000000 */
[----:B------:R-:W-:Y:S06]  /*2a20*/  BAR.SYNC.DEFER_BLOCKING 0x0 ;  /* 0x0000000000007b1d */ /* 0x000fec0000010000 */
[----:B-1----:R-:W-:Y:S05]  /*2a30*/  EXIT ;  /* 0x000000000000794d */ /* 0x002fea0003800000 */
.L_x_49:
[----:B------:R-:W1:Y:S02]  /*2a40*/  SYNCS.PHASECHK.TRANS64.TRYWAIT P0, [UR30+0x1e000], R2 ;  /* 0x01e00002ff0075a7 */ /* 0x000e64000800015e */
[----:B-1----:R-:W-:Y:S05]  /*2a50*/  @!P0 BRA `(.L_x_49) ;  /* 0xfffffffc00f88947 */ /* 0x002fea000383ffff */
[----:B------:R-:W-:Y:S05]  /*2a60*/  BRA `(.L_x_51) ;  /* 0xfffffff000e07947 */ /* 0x000fea000383ffff */
.L_x_52:
[----:B------:R-:W-:-:S00]  /*2a70*/  BRA `(.L_x_52) ;  /* 0xfffffffc00fc7947 */ /* 0x000fc0000383ffff */
[----:B------:R-:W-:-:S00]  /*2a80*/  NOP ;  /* 0x0000000000007918 */ /* 0x000fc00000000000 */
[----:B------:R-:W-:-:S00]  /*2a90*/  NOP ;  /* 0x0000000000007918 */ /* 0x000fc00000000000 */
[----:B------:R-:W-:-:S00]  /*2aa0*/  NOP ;  /* 0x0000000000007918 */ /* 0x000fc00000000000 */
[----:B------:R-:W-:-:S00]  /*2ab0*/  NOP ;  /* 0x0000000000007918 */ /* 0x000fc00000000000 */
[----:B------:R-:W-:-:S00]  /*2ac0*/  NOP ;  /* 0x0000000000007918 */ /* 0x000fc00000000000 */
[----:B------:R-:W-:-:S00]  /*2ad0*/  NOP ;  /* 0x0000000000007918 */ /* 0x000fc00000000000 */
[----:B------:R-:W-:-:S00]  /*2ae0*/  NOP ;  /* 0x0000000000007918 */ /* 0x000fc00000000000 */
[----:B------:R-:W-:-:S00]  /*2af0*/  NOP ;  /* 0x0000000000007918 */ /* 0x000fc00000000000 */
.L_x_53:


//--------------------- .nv.shared.gluon_wgmma    --------------------------
	.section	.nv.shared.gluon_wgmma,"aw",@nobits
	.sectionflags	@""
	.align	16
	.zero		1024


//--------------------- .nv.shared.reserved.0     --------------------------
	.section	.nv.shared.reserved.0,"aw",@nobits
	.weak		__nv_reservedSMEM_offset_0_alias
	.size		__nv_reservedSMEM_offset_0_alias, 0, 0
	.other		__nv_reservedSMEM_offset_0_alias,@"STO_CUDA_RESERVED_SHARED STV_DEFAULT"
__nv_reservedSMEM_offset_0_alias:
	.zero		0


//--------------------- .nv.constant0.gluon_wgmma --------------------------
	.section	.nv.constant0.gluon_wgmma,"a",@progbits
	.sectionflags	@""
	.align	4
.nv.constant0.gluon_wgmma:
	.zero		608


//--------------------- SYMBOLS --------------------------

	.type		.nv.reservedSmem.offset0,@object
	.size		.nv.reservedSmem.offset0,0x4
